//
// Generated by NVIDIA NVVM Compiler
//
// Compiler Build ID: CL-25769353
// Cuda compilation tools, release 10.1, V10.1.105
// Based on LLVM 3.4svn
//

.version 6.4
.target sm_61
.address_size 64

	// .globl	iterateVelocity
.const .align 4 .u32 width;
.const .align 4 .u32 height;
.const .align 4 .f32 speedOfSound;
.const .align 4 .f32 spatialStep;
.const .align 4 .u32 numPMLLayers = 10;
.const .align 4 .f32 pmlMax = 0f41200000;
.extern .shared .align 1 .b8 sharedMemory[];

.visible .entry iterateVelocity(
	.param .u64 iterateVelocity_param_0,
	.param .u64 iterateVelocity_param_1,
	.param .u64 iterateVelocity_param_2,
	.param .f32 iterateVelocity_param_3
)
{
	.reg .pred 	%p<8>;
	.reg .f32 	%f<64>;
	.reg .b32 	%r<72>;
	.reg .b64 	%rd<4>;


	ld.param.u64 	%rd1, [iterateVelocity_param_0];
	ld.param.u64 	%rd2, [iterateVelocity_param_1];
	ld.param.u64 	%rd3, [iterateVelocity_param_2];
	ld.param.f32 	%f6, [iterateVelocity_param_3];
	mov.u32 	%r1, %ntid.x;
	mov.u32 	%r14, %ctaid.x;
	mov.u32 	%r2, %tid.x;
	mad.lo.s32 	%r3, %r14, %r1, %r2;
	mov.u32 	%r15, %ctaid.y;
	mov.u32 	%r4, %ntid.y;
	mov.u32 	%r5, %tid.y;
	mad.lo.s32 	%r6, %r15, %r4, %r5;
	ld.const.u32 	%r16, [numPMLLayers];
	div.s32 	%r17, %r3, %r16;
	cvt.rn.f32.s32	%f7, %r17;
	mov.f32 	%f8, 0f3F800000;
	sub.f32 	%f9, %f8, %f7;
	add.s32 	%r18, %r16, %r3;
	ld.const.u32 	%r7, [width];
	sub.s32 	%r19, %r18, %r7;
	div.s32 	%r20, %r19, %r16;
	cvt.rn.f32.s32	%f10, %r20;
	max.f32 	%f11, %f9, %f10;
	mov.f32 	%f12, 0f00000000;
	max.f32 	%f1, %f12, %f11;
	div.s32 	%r21, %r6, %r16;
	cvt.rn.f32.s32	%f13, %r21;
	sub.f32 	%f14, %f8, %f13;
	add.s32 	%r22, %r16, %r6;
	ld.const.u32 	%r8, [height];
	sub.s32 	%r23, %r22, %r8;
	div.s32 	%r24, %r23, %r16;
	cvt.rn.f32.s32	%f15, %r24;
	max.f32 	%f16, %f14, %f15;
	max.f32 	%f2, %f12, %f16;
	shl.b32 	%r9, %r3, 2;
	suld.b.2d.b32.clamp {%r25}, [%rd2, {%r9, %r6}];
	add.s32 	%r10, %r1, 6;
	add.s32 	%r26, %r5, 3;
	mad.lo.s32 	%r27, %r26, %r10, %r2;
	shl.b32 	%r28, %r27, 2;
	mov.u32 	%r29, sharedMemory;
	add.s32 	%r11, %r29, %r28;
	st.shared.u32 	[%r11+12], %r25;
	setp.lt.s32	%p1, %r2, 3;
	@%p1 bra 	BB0_3;
	bra.uni 	BB0_1;

BB0_3:
	add.s32 	%r34, %r3, 1073741821;
	shl.b32 	%r35, %r34, 2;
	suld.b.2d.b32.clamp {%r36}, [%rd2, {%r35, %r6}];
	st.shared.u32 	[%r11], %r36;
	bra.uni 	BB0_4;

BB0_1:
	add.s32 	%r30, %r1, -3;
	setp.lt.s32	%p2, %r2, %r30;
	@%p2 bra 	BB0_4;

	add.s32 	%r31, %r3, 3;
	shl.b32 	%r32, %r31, 2;
	suld.b.2d.b32.clamp {%r33}, [%rd2, {%r32, %r6}];
	st.shared.u32 	[%r11+24], %r33;

BB0_4:
	setp.lt.s32	%p3, %r5, 3;
	mad.lo.s32 	%r37, %r5, %r10, %r2;
	shl.b32 	%r38, %r37, 2;
	add.s32 	%r12, %r29, %r38;
	@%p3 bra 	BB0_7;
	bra.uni 	BB0_5;

BB0_7:
	add.s32 	%r48, %r6, -3;
	suld.b.2d.b32.clamp {%r49}, [%rd2, {%r9, %r48}];
	st.shared.u32 	[%r12+12], %r49;
	bra.uni 	BB0_8;

BB0_5:
	add.s32 	%r40, %r4, -3;
	setp.lt.s32	%p4, %r5, %r40;
	@%p4 bra 	BB0_8;

	add.s32 	%r41, %r6, 3;
	suld.b.2d.b32.clamp {%r42}, [%rd2, {%r9, %r41}];
	add.s32 	%r43, %r5, 6;
	mad.lo.s32 	%r44, %r43, %r10, %r2;
	shl.b32 	%r45, %r44, 2;
	add.s32 	%r47, %r45, %r29;
	st.shared.u32 	[%r47+12], %r42;

BB0_8:
	ld.const.f32 	%f3, [pmlMax];
	bar.sync 	0;
	shl.b32 	%r13, %r3, 3;
	suld.b.2d.v2.b32.clamp {%r50, %r51}, [%rd1, {%r13, %r6}];
	mov.b32 	 %f17, %r50;
	mov.b32 	 %f18, %r51;
	suld.b.2d.b32.clamp {%r52}, [%rd3, {%r9, %r6}];
	add.s32 	%r54, %r37, %r1;
	add.s32 	%r57, %r38, %r29;
	shl.b32 	%r58, %r54, 2;
	add.s32 	%r59, %r29, %r58;
	ld.shared.f32 	%f19, [%r11];
	ld.shared.f32 	%f20, [%r12+12];
	ld.shared.f32 	%f21, [%r11+4];
	fma.rn.f32 	%f22, %f19, 0f3C888889, 0f00000000;
	add.s32 	%r60, %r5, 5;
	shl.b32 	%r61, %r1, 3;
	add.s32 	%r62, %r57, %r61;
	ld.shared.f32 	%f23, [%r59+36];
	fma.rn.f32 	%f24, %f20, 0f3C888889, 0f00000000;
	ld.shared.f32 	%f25, [%r11+8];
	fma.rn.f32 	%f26, %f21, 0fBE19999A, %f22;
	mad.lo.s32 	%r63, %r60, %r10, %r2;
	ld.shared.f32 	%f27, [%r62+60];
	fma.rn.f32 	%f28, %f23, 0fBE19999A, %f24;
	fma.rn.f32 	%f29, %f25, 0f3F400000, %f26;
	shl.b32 	%r64, %r63, 2;
	add.s32 	%r65, %r29, %r64;
	add.s32 	%r66, %r62, %r61;
	add.s32 	%r67, %r61, 12;
	add.s32 	%r68, %r62, %r67;
	ld.shared.f32 	%f30, [%r11+12];
	fma.rn.f32 	%f31, %f27, 0f3F400000, %f28;
	ld.shared.f32 	%f32, [%r11+16];
	fma.rn.f32 	%f33, %f30, 0f00000000, %f29;
	ld.shared.f32 	%f34, [%r68+96];
	fma.rn.f32 	%f35, %f30, 0f00000000, %f31;
	ld.shared.f32 	%f36, [%r11+20];
	fma.rn.f32 	%f37, %f32, 0fBF400000, %f33;
	add.s32 	%r69, %r66, %r67;
	ld.shared.f32 	%f38, [%r65+12];
	fma.rn.f32 	%f39, %f34, 0fBF400000, %f35;
	ld.shared.f32 	%f40, [%r11+24];
	fma.rn.f32 	%f41, %f36, 0f3E19999A, %f37;
	ld.shared.f32 	%f42, [%r69+144];
	fma.rn.f32 	%f43, %f38, 0f3E19999A, %f39;
	fma.rn.f32 	%f44, %f40, 0fBC888889, %f41;
	fma.rn.f32 	%f45, %f42, 0fBC888889, %f43;
	ld.const.f32 	%f46, [spatialStep];
	div.rn.f32 	%f47, %f44, %f46;
	div.rn.f32 	%f48, %f45, %f46;
	mov.b32 	 %f49, %r52;
	sub.f32 	%f51, %f8, %f49;
	ld.const.f32 	%f52, [speedOfSound];
	mul.f32 	%f53, %f52, %f51;
	mul.f32 	%f54, %f47, %f53;
	mul.f32 	%f55, %f48, %f53;
	sub.f32 	%f56, %f8, %f1;
	mul.f32 	%f57, %f56, %f3;
	mul.f32 	%f58, %f57, %f17;
	sub.f32 	%f59, %f8, %f2;
	mul.f32 	%f60, %f59, %f3;
	mul.f32 	%f61, %f60, %f18;
	sub.f32 	%f62, %f54, %f58;
	sub.f32 	%f63, %f55, %f61;
	fma.rn.f32 	%f4, %f62, %f6, %f17;
	fma.rn.f32 	%f5, %f63, %f6, %f18;
	setp.ge.s32	%p5, %r6, %r8;
	setp.ge.s32	%p6, %r3, %r7;
	or.pred  	%p7, %p6, %p5;
	@%p7 bra 	BB0_10;

	mov.b32 	 %r70, %f4;
	mov.b32 	 %r71, %f5;
	sust.b.2d.v2.b32.clamp 	[%rd1, {%r13, %r6}], {%r70, %r71};

BB0_10:
	ret;
}

	// .globl	initialVelocity
.visible .entry initialVelocity(
	.param .u64 initialVelocity_param_0,
	.param .u64 initialVelocity_param_1,
	.param .u64 initialVelocity_param_2,
	.param .f32 initialVelocity_param_3
)
{
	.reg .pred 	%p<8>;
	.reg .f32 	%f<64>;
	.reg .b32 	%r<72>;
	.reg .b64 	%rd<4>;


	ld.param.u64 	%rd1, [initialVelocity_param_0];
	ld.param.u64 	%rd2, [initialVelocity_param_1];
	ld.param.u64 	%rd3, [initialVelocity_param_2];
	ld.param.f32 	%f6, [initialVelocity_param_3];
	mov.u32 	%r1, %ntid.x;
	mov.u32 	%r14, %ctaid.x;
	mov.u32 	%r2, %tid.x;
	mad.lo.s32 	%r3, %r14, %r1, %r2;
	mov.u32 	%r15, %ctaid.y;
	mov.u32 	%r4, %ntid.y;
	mov.u32 	%r5, %tid.y;
	mad.lo.s32 	%r6, %r15, %r4, %r5;
	ld.const.u32 	%r16, [numPMLLayers];
	div.s32 	%r17, %r3, %r16;
	cvt.rn.f32.s32	%f7, %r17;
	mov.f32 	%f8, 0f3F800000;
	sub.f32 	%f9, %f8, %f7;
	add.s32 	%r18, %r16, %r3;
	ld.const.u32 	%r7, [width];
	sub.s32 	%r19, %r18, %r7;
	div.s32 	%r20, %r19, %r16;
	cvt.rn.f32.s32	%f10, %r20;
	max.f32 	%f11, %f9, %f10;
	mov.f32 	%f12, 0f00000000;
	max.f32 	%f1, %f12, %f11;
	div.s32 	%r21, %r6, %r16;
	cvt.rn.f32.s32	%f13, %r21;
	sub.f32 	%f14, %f8, %f13;
	add.s32 	%r22, %r16, %r6;
	ld.const.u32 	%r8, [height];
	sub.s32 	%r23, %r22, %r8;
	div.s32 	%r24, %r23, %r16;
	cvt.rn.f32.s32	%f15, %r24;
	max.f32 	%f16, %f14, %f15;
	max.f32 	%f2, %f12, %f16;
	shl.b32 	%r9, %r3, 2;
	suld.b.2d.b32.clamp {%r25}, [%rd2, {%r9, %r6}];
	add.s32 	%r10, %r1, 6;
	add.s32 	%r26, %r5, 3;
	mad.lo.s32 	%r27, %r26, %r10, %r2;
	shl.b32 	%r28, %r27, 2;
	mov.u32 	%r29, sharedMemory;
	add.s32 	%r11, %r29, %r28;
	st.shared.u32 	[%r11+12], %r25;
	setp.lt.s32	%p1, %r2, 3;
	@%p1 bra 	BB1_3;
	bra.uni 	BB1_1;

BB1_3:
	add.s32 	%r34, %r3, 1073741821;
	shl.b32 	%r35, %r34, 2;
	suld.b.2d.b32.clamp {%r36}, [%rd2, {%r35, %r6}];
	st.shared.u32 	[%r11], %r36;
	bra.uni 	BB1_4;

BB1_1:
	add.s32 	%r30, %r1, -3;
	setp.lt.s32	%p2, %r2, %r30;
	@%p2 bra 	BB1_4;

	add.s32 	%r31, %r3, 3;
	shl.b32 	%r32, %r31, 2;
	suld.b.2d.b32.clamp {%r33}, [%rd2, {%r32, %r6}];
	st.shared.u32 	[%r11+24], %r33;

BB1_4:
	setp.lt.s32	%p3, %r5, 3;
	mad.lo.s32 	%r37, %r5, %r10, %r2;
	shl.b32 	%r38, %r37, 2;
	add.s32 	%r12, %r29, %r38;
	@%p3 bra 	BB1_7;
	bra.uni 	BB1_5;

BB1_7:
	add.s32 	%r48, %r6, -3;
	suld.b.2d.b32.clamp {%r49}, [%rd2, {%r9, %r48}];
	st.shared.u32 	[%r12+12], %r49;
	bra.uni 	BB1_8;

BB1_5:
	add.s32 	%r40, %r4, -3;
	setp.lt.s32	%p4, %r5, %r40;
	@%p4 bra 	BB1_8;

	add.s32 	%r41, %r6, 3;
	suld.b.2d.b32.clamp {%r42}, [%rd2, {%r9, %r41}];
	add.s32 	%r43, %r5, 6;
	mad.lo.s32 	%r44, %r43, %r10, %r2;
	shl.b32 	%r45, %r44, 2;
	add.s32 	%r47, %r45, %r29;
	st.shared.u32 	[%r47+12], %r42;

BB1_8:
	ld.const.f32 	%f3, [pmlMax];
	bar.sync 	0;
	shl.b32 	%r13, %r3, 3;
	suld.b.2d.v2.b32.clamp {%r50, %r51}, [%rd1, {%r13, %r6}];
	mov.b32 	 %f17, %r50;
	mov.b32 	 %f18, %r51;
	suld.b.2d.b32.clamp {%r52}, [%rd3, {%r9, %r6}];
	add.s32 	%r54, %r37, %r1;
	add.s32 	%r57, %r38, %r29;
	shl.b32 	%r58, %r54, 2;
	add.s32 	%r59, %r29, %r58;
	ld.shared.f32 	%f19, [%r11];
	ld.shared.f32 	%f20, [%r12+12];
	ld.shared.f32 	%f21, [%r11+4];
	fma.rn.f32 	%f22, %f19, 0f3C888889, 0f00000000;
	add.s32 	%r60, %r5, 5;
	shl.b32 	%r61, %r1, 3;
	add.s32 	%r62, %r57, %r61;
	ld.shared.f32 	%f23, [%r59+36];
	fma.rn.f32 	%f24, %f20, 0f3C888889, 0f00000000;
	ld.shared.f32 	%f25, [%r11+8];
	fma.rn.f32 	%f26, %f21, 0fBE19999A, %f22;
	mad.lo.s32 	%r63, %r60, %r10, %r2;
	ld.shared.f32 	%f27, [%r62+60];
	fma.rn.f32 	%f28, %f23, 0fBE19999A, %f24;
	fma.rn.f32 	%f29, %f25, 0f3F400000, %f26;
	shl.b32 	%r64, %r63, 2;
	add.s32 	%r65, %r29, %r64;
	add.s32 	%r66, %r62, %r61;
	add.s32 	%r67, %r61, 12;
	add.s32 	%r68, %r62, %r67;
	ld.shared.f32 	%f30, [%r11+12];
	fma.rn.f32 	%f31, %f27, 0f3F400000, %f28;
	ld.shared.f32 	%f32, [%r11+16];
	fma.rn.f32 	%f33, %f30, 0f00000000, %f29;
	ld.shared.f32 	%f34, [%r68+96];
	fma.rn.f32 	%f35, %f30, 0f00000000, %f31;
	ld.shared.f32 	%f36, [%r11+20];
	fma.rn.f32 	%f37, %f32, 0fBF400000, %f33;
	add.s32 	%r69, %r66, %r67;
	ld.shared.f32 	%f38, [%r65+12];
	fma.rn.f32 	%f39, %f34, 0fBF400000, %f35;
	ld.shared.f32 	%f40, [%r11+24];
	fma.rn.f32 	%f41, %f36, 0f3E19999A, %f37;
	ld.shared.f32 	%f42, [%r69+144];
	fma.rn.f32 	%f43, %f38, 0f3E19999A, %f39;
	fma.rn.f32 	%f44, %f40, 0fBC888889, %f41;
	fma.rn.f32 	%f45, %f42, 0fBC888889, %f43;
	ld.const.f32 	%f46, [spatialStep];
	div.rn.f32 	%f47, %f44, %f46;
	div.rn.f32 	%f48, %f45, %f46;
	mov.b32 	 %f49, %r52;
	sub.f32 	%f51, %f8, %f49;
	ld.const.f32 	%f52, [speedOfSound];
	mul.f32 	%f53, %f52, %f51;
	mul.f32 	%f54, %f47, %f53;
	mul.f32 	%f55, %f48, %f53;
	sub.f32 	%f56, %f8, %f1;
	mul.f32 	%f57, %f56, %f3;
	mul.f32 	%f58, %f57, %f17;
	sub.f32 	%f59, %f8, %f2;
	mul.f32 	%f60, %f59, %f3;
	mul.f32 	%f61, %f60, %f18;
	sub.f32 	%f62, %f54, %f58;
	sub.f32 	%f63, %f55, %f61;
	fma.rn.f32 	%f4, %f62, %f6, %f17;
	fma.rn.f32 	%f5, %f63, %f6, %f18;
	setp.ge.s32	%p5, %r6, %r8;
	setp.ge.s32	%p6, %r3, %r7;
	or.pred  	%p7, %p6, %p5;
	@%p7 bra 	BB1_10;

	mov.b32 	 %r70, %f4;
	mov.b32 	 %r71, %f5;
	sust.b.2d.v2.b32.clamp 	[%rd1, {%r13, %r6}], {%r70, %r71};

BB1_10:
	ret;
}

	// .globl	iterateAux
.visible .entry iterateAux(
	.param .u64 iterateAux_param_0,
	.param .u64 iterateAux_param_1,
	.param .u64 iterateAux_param_2,
	.param .f32 iterateAux_param_3
)
{
	.reg .pred 	%p<8>;
	.reg .f32 	%f<74>;
	.reg .b32 	%r<79>;
	.reg .b64 	%rd<4>;


	ld.param.u64 	%rd1, [iterateAux_param_0];
	ld.param.u64 	%rd2, [iterateAux_param_1];
	ld.param.u64 	%rd3, [iterateAux_param_2];
	ld.param.f32 	%f7, [iterateAux_param_3];
	mov.u32 	%r1, %ntid.x;
	mov.u32 	%r13, %ctaid.x;
	mov.u32 	%r2, %tid.x;
	mad.lo.s32 	%r3, %r13, %r1, %r2;
	mov.u32 	%r14, %ctaid.y;
	mov.u32 	%r4, %ntid.y;
	mov.u32 	%r5, %tid.y;
	mad.lo.s32 	%r6, %r14, %r4, %r5;
	ld.const.u32 	%r15, [numPMLLayers];
	div.s32 	%r16, %r3, %r15;
	cvt.rn.f32.s32	%f8, %r16;
	mov.f32 	%f9, 0f3F800000;
	sub.f32 	%f10, %f9, %f8;
	add.s32 	%r17, %r15, %r3;
	ld.const.u32 	%r7, [width];
	sub.s32 	%r18, %r17, %r7;
	div.s32 	%r19, %r18, %r15;
	cvt.rn.f32.s32	%f11, %r19;
	max.f32 	%f12, %f10, %f11;
	mov.f32 	%f13, 0f00000000;
	max.f32 	%f1, %f13, %f12;
	div.s32 	%r20, %r6, %r15;
	cvt.rn.f32.s32	%f14, %r20;
	sub.f32 	%f15, %f9, %f14;
	add.s32 	%r21, %r15, %r6;
	ld.const.u32 	%r8, [height];
	sub.s32 	%r22, %r21, %r8;
	div.s32 	%r23, %r22, %r15;
	cvt.rn.f32.s32	%f16, %r23;
	max.f32 	%f17, %f15, %f16;
	max.f32 	%f2, %f13, %f17;
	add.s32 	%r9, %r1, 6;
	add.s32 	%r24, %r5, 3;
	mad.lo.s32 	%r25, %r24, %r9, %r2;
	shl.b32 	%r10, %r3, 3;
	suld.b.2d.v2.b32.clamp {%r26, %r27}, [%rd2, {%r10, %r6}];
	shl.b32 	%r28, %r25, 3;
	mov.u32 	%r29, sharedMemory;
	add.s32 	%r11, %r29, %r28;
	mov.b32 	 %f18, %r27;
	mov.b32 	 %f19, %r26;
	st.shared.v2.f32 	[%r11+24], {%f19, %f18};
	setp.lt.s32	%p1, %r2, 3;
	@%p1 bra 	BB2_3;
	bra.uni 	BB2_1;

BB2_3:
	add.s32 	%r35, %r3, 536870909;
	shl.b32 	%r36, %r35, 3;
	suld.b.2d.v2.b32.clamp {%r37, %r38}, [%rd2, {%r36, %r6}];
	mov.b32 	 %f22, %r38;
	mov.b32 	 %f23, %r37;
	st.shared.v2.f32 	[%r11], {%f23, %f22};
	bra.uni 	BB2_4;

BB2_1:
	add.s32 	%r30, %r1, -3;
	setp.lt.s32	%p2, %r2, %r30;
	@%p2 bra 	BB2_4;

	add.s32 	%r31, %r3, 3;
	shl.b32 	%r32, %r31, 3;
	suld.b.2d.v2.b32.clamp {%r33, %r34}, [%rd2, {%r32, %r6}];
	mov.b32 	 %f20, %r34;
	mov.b32 	 %f21, %r33;
	st.shared.v2.f32 	[%r11+48], {%f21, %f20};

BB2_4:
	setp.lt.s32	%p3, %r5, 3;
	mad.lo.s32 	%r39, %r5, %r9, %r2;
	shl.b32 	%r40, %r39, 3;
	add.s32 	%r12, %r29, %r40;
	@%p3 bra 	BB2_7;
	bra.uni 	BB2_5;

BB2_7:
	add.s32 	%r51, %r6, -3;
	suld.b.2d.v2.b32.clamp {%r52, %r53}, [%rd2, {%r10, %r51}];
	mov.b32 	 %f26, %r53;
	mov.b32 	 %f27, %r52;
	st.shared.v2.f32 	[%r12+24], {%f27, %f26};
	bra.uni 	BB2_8;

BB2_5:
	add.s32 	%r42, %r4, -3;
	setp.lt.s32	%p4, %r5, %r42;
	@%p4 bra 	BB2_8;

	add.s32 	%r43, %r5, 6;
	add.s32 	%r44, %r6, 3;
	suld.b.2d.v2.b32.clamp {%r45, %r46}, [%rd2, {%r10, %r44}];
	mad.lo.s32 	%r47, %r43, %r9, %r2;
	shl.b32 	%r48, %r47, 3;
	add.s32 	%r50, %r48, %r29;
	mov.b32 	 %f24, %r46;
	mov.b32 	 %f25, %r45;
	st.shared.v2.f32 	[%r50+24], {%f25, %f24};

BB2_8:
	ld.const.f32 	%f28, [pmlMax];
	sub.f32 	%f30, %f9, %f1;
	mul.f32 	%f3, %f30, %f28;
	sub.f32 	%f31, %f9, %f2;
	mul.f32 	%f4, %f31, %f28;
	bar.sync 	0;
	suld.b.2d.v2.b32.clamp {%r54, %r55}, [%rd1, {%r10, %r6}];
	mov.b32 	 %f32, %r54;
	mov.b32 	 %f33, %r55;
	shl.b32 	%r56, %r3, 2;
	suld.b.2d.b32.clamp {%r57}, [%rd3, {%r56, %r6}];
	mul.lo.s32 	%r58, %r5, %r9;
	add.s32 	%r59, %r58, %r2;
	shl.b32 	%r60, %r59, 3;
	add.s32 	%r62, %r60, %r29;
	add.s32 	%r63, %r9, %r58;
	add.s32 	%r64, %r63, %r2;
	shl.b32 	%r65, %r64, 3;
	add.s32 	%r66, %r65, %r29;
	ld.shared.f32 	%f34, [%r12+28];
	ld.shared.f32 	%f35, [%r11];
	add.s32 	%r67, %r5, 5;
	shl.b32 	%r68, %r1, 4;
	add.s32 	%r69, %r62, %r68;
	ld.shared.f32 	%f36, [%r66+28];
	fma.rn.f32 	%f37, %f34, 0f3C888889, 0f00000000;
	ld.shared.f32 	%f38, [%r11+8];
	fma.rn.f32 	%f39, %f35, 0f3C888889, 0f00000000;
	ld.shared.f32 	%f40, [%r69+124];
	fma.rn.f32 	%f41, %f36, 0fBE19999A, %f37;
	ld.shared.f32 	%f42, [%r11+16];
	fma.rn.f32 	%f43, %f38, 0fBE19999A, %f39;
	mad.lo.s32 	%r70, %r67, %r9, %r2;
	shl.b32 	%r71, %r70, 3;
	add.s32 	%r72, %r71, %r29;
	add.s32 	%r73, %r69, %r68;
	add.s32 	%r74, %r68, 28;
	add.s32 	%r75, %r69, %r74;
	ld.shared.v2.f32 	{%f44, %f45}, [%r11+24];
	fma.rn.f32 	%f48, %f40, 0f3F400000, %f41;
	fma.rn.f32 	%f49, %f42, 0f3F400000, %f43;
	ld.shared.f32 	%f50, [%r75+192];
	fma.rn.f32 	%f51, %f45, 0f00000000, %f48;
	ld.shared.f32 	%f52, [%r11+32];
	fma.rn.f32 	%f53, %f44, 0f00000000, %f49;
	add.s32 	%r76, %r73, %r74;
	ld.shared.f32 	%f54, [%r72+28];
	fma.rn.f32 	%f55, %f50, 0fBF400000, %f51;
	ld.shared.f32 	%f56, [%r11+40];
	fma.rn.f32 	%f57, %f52, 0fBF400000, %f53;
	ld.shared.f32 	%f58, [%r76+288];
	fma.rn.f32 	%f59, %f54, 0f3E19999A, %f55;
	ld.shared.f32 	%f60, [%r11+48];
	fma.rn.f32 	%f61, %f56, 0f3E19999A, %f57;
	fma.rn.f32 	%f62, %f58, 0fBC888889, %f59;
	fma.rn.f32 	%f63, %f60, 0fBC888889, %f61;
	mov.b32 	 %f64, %r57;
	ld.const.f32 	%f65, [speedOfSound];
	mul.f32 	%f66, %f3, %f65;
	mul.f32 	%f67, %f62, %f66;
	mul.f32 	%f68, %f4, %f32;
	sub.f32 	%f69, %f67, %f68;
	fma.rn.f32 	%f5, %f69, %f7, %f32;
	fma.rn.f32 	%f70, %f63, %f65, %f32;
	mul.f32 	%f71, %f3, %f64;
	sub.f32 	%f72, %f70, %f71;
	mul.f32 	%f73, %f4, %f72;
	fma.rn.f32 	%f6, %f73, %f7, %f33;
	setp.ge.s32	%p5, %r6, %r8;
	setp.ge.s32	%p6, %r3, %r7;
	or.pred  	%p7, %p6, %p5;
	@%p7 bra 	BB2_10;

	mov.b32 	 %r77, %f5;
	mov.b32 	 %r78, %f6;
	sust.b.2d.v2.b32.clamp 	[%rd1, {%r10, %r6}], {%r77, %r78};

BB2_10:
	ret;
}

	// .globl	iteratePressure
.visible .entry iteratePressure(
	.param .u64 iteratePressure_param_0,
	.param .u64 iteratePressure_param_1,
	.param .u64 iteratePressure_param_2,
	.param .f32 iteratePressure_param_3
)
{
	.reg .pred 	%p<8>;
	.reg .f32 	%f<72>;
	.reg .b32 	%r<78>;
	.reg .b64 	%rd<4>;


	ld.param.u64 	%rd1, [iteratePressure_param_0];
	ld.param.u64 	%rd2, [iteratePressure_param_1];
	ld.param.u64 	%rd3, [iteratePressure_param_2];
	ld.param.f32 	%f3, [iteratePressure_param_3];
	mov.u32 	%r1, %ntid.x;
	mov.u32 	%r14, %ctaid.x;
	mov.u32 	%r2, %tid.x;
	mad.lo.s32 	%r3, %r14, %r1, %r2;
	mov.u32 	%r15, %ctaid.y;
	mov.u32 	%r4, %ntid.y;
	mov.u32 	%r5, %tid.y;
	mad.lo.s32 	%r6, %r15, %r4, %r5;
	ld.const.u32 	%r16, [numPMLLayers];
	div.s32 	%r17, %r3, %r16;
	cvt.rn.f32.s32	%f4, %r17;
	mov.f32 	%f5, 0f3F800000;
	sub.f32 	%f6, %f5, %f4;
	add.s32 	%r18, %r16, %r3;
	ld.const.u32 	%r7, [width];
	sub.s32 	%r19, %r18, %r7;
	div.s32 	%r20, %r19, %r16;
	cvt.rn.f32.s32	%f7, %r20;
	max.f32 	%f8, %f6, %f7;
	mov.f32 	%f9, 0f00000000;
	max.f32 	%f10, %f9, %f8;
	div.s32 	%r21, %r6, %r16;
	cvt.rn.f32.s32	%f11, %r21;
	sub.f32 	%f12, %f5, %f11;
	add.s32 	%r22, %r16, %r6;
	ld.const.u32 	%r8, [height];
	sub.s32 	%r23, %r22, %r8;
	div.s32 	%r24, %r23, %r16;
	cvt.rn.f32.s32	%f13, %r24;
	max.f32 	%f14, %f12, %f13;
	max.f32 	%f15, %f9, %f14;
	sub.f32 	%f16, %f5, %f10;
	sub.f32 	%f17, %f5, %f15;
	ld.const.f32 	%f18, [pmlMax];
	mul.f32 	%f19, %f17, %f18;
	fma.rn.f32 	%f20, %f16, %f18, %f19;
	max.f32 	%f1, %f20, %f18;
	add.s32 	%r9, %r1, 6;
	add.s32 	%r25, %r5, 3;
	mad.lo.s32 	%r26, %r25, %r9, %r2;
	shl.b32 	%r10, %r3, 3;
	suld.b.2d.v2.b32.clamp {%r27, %r28}, [%rd2, {%r10, %r6}];
	shl.b32 	%r29, %r26, 3;
	mov.u32 	%r30, sharedMemory;
	add.s32 	%r11, %r30, %r29;
	mov.b32 	 %f21, %r28;
	mov.b32 	 %f22, %r27;
	st.shared.v2.f32 	[%r11+24], {%f22, %f21};
	setp.lt.s32	%p1, %r2, 3;
	@%p1 bra 	BB3_3;
	bra.uni 	BB3_1;

BB3_3:
	add.s32 	%r36, %r3, 536870909;
	shl.b32 	%r37, %r36, 3;
	suld.b.2d.v2.b32.clamp {%r38, %r39}, [%rd2, {%r37, %r6}];
	mov.b32 	 %f25, %r39;
	mov.b32 	 %f26, %r38;
	st.shared.v2.f32 	[%r11], {%f26, %f25};
	bra.uni 	BB3_4;

BB3_1:
	add.s32 	%r31, %r1, -3;
	setp.lt.s32	%p2, %r2, %r31;
	@%p2 bra 	BB3_4;

	add.s32 	%r32, %r3, 3;
	shl.b32 	%r33, %r32, 3;
	suld.b.2d.v2.b32.clamp {%r34, %r35}, [%rd2, {%r33, %r6}];
	mov.b32 	 %f23, %r35;
	mov.b32 	 %f24, %r34;
	st.shared.v2.f32 	[%r11+48], {%f24, %f23};

BB3_4:
	setp.lt.s32	%p3, %r5, 3;
	mad.lo.s32 	%r40, %r5, %r9, %r2;
	shl.b32 	%r41, %r40, 3;
	add.s32 	%r12, %r30, %r41;
	@%p3 bra 	BB3_7;
	bra.uni 	BB3_5;

BB3_7:
	add.s32 	%r52, %r6, -3;
	suld.b.2d.v2.b32.clamp {%r53, %r54}, [%rd2, {%r10, %r52}];
	mov.b32 	 %f29, %r54;
	mov.b32 	 %f30, %r53;
	st.shared.v2.f32 	[%r12+24], {%f30, %f29};
	bra.uni 	BB3_8;

BB3_5:
	add.s32 	%r43, %r4, -3;
	setp.lt.s32	%p4, %r5, %r43;
	@%p4 bra 	BB3_8;

	add.s32 	%r44, %r5, 6;
	add.s32 	%r45, %r6, 3;
	suld.b.2d.v2.b32.clamp {%r46, %r47}, [%rd2, {%r10, %r45}];
	mad.lo.s32 	%r48, %r44, %r9, %r2;
	shl.b32 	%r49, %r48, 3;
	add.s32 	%r51, %r49, %r30;
	mov.b32 	 %f27, %r47;
	mov.b32 	 %f28, %r46;
	st.shared.v2.f32 	[%r51+24], {%f28, %f27};

BB3_8:
	bar.sync 	0;
	shl.b32 	%r13, %r3, 2;
	suld.b.2d.b32.clamp {%r55}, [%rd1, {%r13, %r6}];
	mov.b32 	 %f31, %r55;
	suld.b.2d.v2.b32.clamp {%r56, %r57}, [%rd3, {%r10, %r6}];
	mul.lo.s32 	%r58, %r5, %r9;
	add.s32 	%r59, %r58, %r2;
	shl.b32 	%r60, %r59, 3;
	add.s32 	%r62, %r60, %r30;
	add.s32 	%r63, %r9, %r58;
	add.s32 	%r64, %r63, %r2;
	shl.b32 	%r65, %r64, 3;
	add.s32 	%r66, %r65, %r30;
	ld.shared.f32 	%f32, [%r12+28];
	ld.shared.f32 	%f33, [%r11];
	add.s32 	%r67, %r5, 5;
	shl.b32 	%r68, %r1, 4;
	add.s32 	%r69, %r62, %r68;
	ld.shared.f32 	%f34, [%r66+28];
	fma.rn.f32 	%f35, %f32, 0f3C888889, 0f00000000;
	ld.shared.f32 	%f36, [%r11+8];
	fma.rn.f32 	%f37, %f33, 0f3C888889, 0f00000000;
	ld.shared.f32 	%f38, [%r69+124];
	fma.rn.f32 	%f39, %f34, 0fBE19999A, %f35;
	ld.shared.f32 	%f40, [%r11+16];
	fma.rn.f32 	%f41, %f36, 0fBE19999A, %f37;
	mad.lo.s32 	%r70, %r67, %r9, %r2;
	shl.b32 	%r71, %r70, 3;
	add.s32 	%r72, %r71, %r30;
	add.s32 	%r73, %r69, %r68;
	add.s32 	%r74, %r68, 28;
	add.s32 	%r75, %r69, %r74;
	ld.shared.v2.f32 	{%f42, %f43}, [%r11+24];
	fma.rn.f32 	%f46, %f38, 0f3F400000, %f39;
	fma.rn.f32 	%f47, %f40, 0f3F400000, %f41;
	ld.shared.f32 	%f48, [%r75+192];
	fma.rn.f32 	%f49, %f43, 0f00000000, %f46;
	ld.shared.f32 	%f50, [%r11+32];
	fma.rn.f32 	%f51, %f42, 0f00000000, %f47;
	add.s32 	%r76, %r73, %r74;
	ld.shared.f32 	%f52, [%r72+28];
	fma.rn.f32 	%f53, %f48, 0fBF400000, %f49;
	ld.shared.f32 	%f54, [%r11+40];
	fma.rn.f32 	%f55, %f50, 0fBF400000, %f51;
	ld.shared.f32 	%f56, [%r76+288];
	fma.rn.f32 	%f57, %f52, 0f3E19999A, %f53;
	ld.shared.f32 	%f58, [%r11+48];
	fma.rn.f32 	%f59, %f54, 0f3E19999A, %f55;
	fma.rn.f32 	%f60, %f56, 0fBC888889, %f57;
	fma.rn.f32 	%f61, %f58, 0fBC888889, %f59;
	add.f32 	%f62, %f61, %f60;
	ld.const.f32 	%f63, [spatialStep];
	div.rn.f32 	%f64, %f62, %f63;
	mov.b32 	 %f65, %r56;
	mov.b32 	 %f66, %r57;
	ld.const.f32 	%f67, [speedOfSound];
	fma.rn.f32 	%f68, %f64, %f67, %f65;
	add.f32 	%f69, %f66, %f68;
	mul.f32 	%f70, %f1, %f31;
	sub.f32 	%f71, %f69, %f70;
	fma.rn.f32 	%f2, %f71, %f3, %f31;
	setp.ge.s32	%p5, %r6, %r8;
	setp.ge.s32	%p6, %r3, %r7;
	or.pred  	%p7, %p6, %p5;
	@%p7 bra 	BB3_10;

	mov.b32 	 %r77, %f2;
	sust.b.2d.b32.clamp 	[%rd1, {%r13, %r6}], {%r77};

BB3_10:
	ret;
}




// ===== COMPILED SASS (sm_100) =====

	.target	sm_100

	.elftype	@"ET_EXEC"


//--------------------- .note.nv.tkinfo           --------------------------
	.section	.note.nv.tkinfo,"",@"SHT_NOTE"
	.sectionflags	@"SHF_NOTE_NV_TKINFO"
	.tkinfo
        /*0018*/ 	.word	0x00000002
        /*0030*/ 	.string	""
        /*0030*/ 	.string	"ptxas"
        /*0030*/ 	.string	"Cuda compilation tools, release 13.0, V13.0.88"
        /*0030*/ 	.string	"Build cuda_13.0.r13.0/compiler.36424714_0"
        /*0030*/ 	.string	"-arch sm_100 "



//--------------------- .note.nv.cuinfo           --------------------------
	.section	.note.nv.cuinfo,"",@"SHT_NOTE"
	.sectionflags	@"SHF_NOTE_NV_CUINFO"
        /*0018*/ 	.short	0x0002
        /*001a*/ 	.short	0x003d
        /*001c*/ 	.short	0x0082
	.zero		2


//--------------------- .nv.info                  --------------------------
	.section	.nv.info,"",@"SHT_CUDA_INFO"
	.align	4


	//----- nvinfo : EIATTR_REGCOUNT
	.align		4
        /*0000*/ 	.byte	0x04, 0x2f
        /*0002*/ 	.short	(.L_7 - .L_6)
	.align		4
.L_6:
        /*0004*/ 	.word	index@(iterateVelocity)
        /*0008*/ 	.word	0x0000001d


	//----- nvinfo : EIATTR_FRAME_SIZE
	.align		4
.L_7:
        /*000c*/ 	.byte	0x04, 0x11
        /*000e*/ 	.short	(.L_9 - .L_8)
	.align		4
.L_8:
        /*0010*/ 	.word	index@($__internal_2_$__cuda_sm3x_div_rn_noftz_f32_slowpath)
        /*0014*/ 	.word	0x00000000


	//----- nvinfo : EIATTR_FRAME_SIZE
	.align		4
.L_9:
        /*0018*/ 	.byte	0x04, 0x11
        /*001a*/ 	.short	(.L_11 - .L_10)
	.align		4
.L_10:
        /*001c*/ 	.word	index@(iterateVelocity)
        /*0020*/ 	.word	0x00000000


	//----- nvinfo : EIATTR_REGCOUNT
	.align		4
.L_11:
        /*0024*/ 	.byte	0x04, 0x2f
        /*0026*/ 	.short	(.L_13 - .L_12)
	.align		4
.L_12:
        /*0028*/ 	.word	index@(initialVelocity)
        /*002c*/ 	.word	0x0000001d


	//----- nvinfo : EIATTR_FRAME_SIZE
	.align		4
.L_13:
        /*0030*/ 	.byte	0x04, 0x11
        /*0032*/ 	.short	(.L_15 - .L_14)
	.align		4
.L_14:
        /*0034*/ 	.word	index@($__internal_1_$__cuda_sm3x_div_rn_noftz_f32_slowpath)
        /*0038*/ 	.word	0x00000000


	//----- nvinfo : EIATTR_FRAME_SIZE
	.align		4
.L_15:
        /*003c*/ 	.byte	0x04, 0x11
        /*003e*/ 	.short	(.L_17 - .L_16)
	.align		4
.L_16:
        /*0040*/ 	.word	index@(initialVelocity)
        /*0044*/ 	.word	0x00000000


	//----- nvinfo : EIATTR_REGCOUNT
	.align		4
.L_17:
        /*0048*/ 	.byte	0x04, 0x2f
        /*004a*/ 	.short	(.L_19 - .L_18)
	.align		4
.L_18:
        /*004c*/ 	.word	index@(iterateAux)
        /*0050*/ 	.word	0x0000001e


	//----- nvinfo : EIATTR_FRAME_SIZE
	.align		4
.L_19:
        /*0054*/ 	.byte	0x04, 0x11
        /*0056*/ 	.short	(.L_21 - .L_20)
	.align		4
.L_20:
        /*0058*/ 	.word	index@(iterateAux)
        /*005c*/ 	.word	0x00000000


	//----- nvinfo : EIATTR_REGCOUNT
	.align		4
.L_21:
        /*0060*/ 	.byte	0x04, 0x2f
        /*0062*/ 	.short	(.L_23 - .L_22)
	.align		4
.L_22:
        /*0064*/ 	.word	index@(iteratePressure)
        /*0068*/ 	.word	0x0000001e


	//----- nvinfo : EIATTR_FRAME_SIZE
	.align		4
.L_23:
        /*006c*/ 	.byte	0x04, 0x11
        /*006e*/ 	.short	(.L_25 - .L_24)
	.align		4
.L_24:
        /*0070*/ 	.word	index@($__internal_0_$__cuda_sm3x_div_rn_noftz_f32_slowpath)
        /*0074*/ 	.word	0x00000000


	//----- nvinfo : EIATTR_FRAME_SIZE
	.align		4
.L_25:
        /*0078*/ 	.byte	0x04, 0x11
        /*007a*/ 	.short	(.L_27 - .L_26)
	.align		4
.L_26:
        /*007c*/ 	.word	index@(iteratePressure)
        /*0080*/ 	.word	0x00000000


	//----- nvinfo : EIATTR_MIN_STACK_SIZE
	.align		4
.L_27:
        /*0084*/ 	.byte	0x04, 0x12
        /*0086*/ 	.short	(.L_29 - .L_28)
	.align		4
.L_28:
        /*0088*/ 	.word	index@(iteratePressure)
        /*008c*/ 	.word	0x00000000


	//----- nvinfo : EIATTR_MIN_STACK_SIZE
	.align		4
.L_29:
        /*0090*/ 	.byte	0x04, 0x12
        /*0092*/ 	.short	(.L_31 - .L_30)
	.align		4
.L_30:
        /*0094*/ 	.word	index@(iterateAux)
        /*0098*/ 	.word	0x00000000


	//----- nvinfo : EIATTR_MIN_STACK_SIZE
	.align		4
.L_31:
        /*009c*/ 	.byte	0x04, 0x12
        /*009e*/ 	.short	(.L_33 - .L_32)
	.align		4
.L_32:
        /*00a0*/ 	.word	index@(initialVelocity)
        /*00a4*/ 	.word	0x00000000


	//----- nvinfo : EIATTR_MIN_STACK_SIZE
	.align		4
.L_33:
        /*00a8*/ 	.byte	0x04, 0x12
        /*00aa*/ 	.short	(.L_35 - .L_34)
	.align		4
.L_34:
        /*00ac*/ 	.word	index@(iterateVelocity)
        /*00b0*/ 	.word	0x00000000
.L_35:


//--------------------- .nv.compat                --------------------------
	.section	.nv.compat,"",@"SHT_CUDA_COMPAT_INFO"
	.align	4
        /*0000*/ 	.byte	0x02, 0x09, 0x00, 0x00, 0x02, 0x02, 0x02, 0x00, 0x02, 0x05, 0x05, 0x00, 0x03, 0x07, 0x01, 0x01
        /*0010*/ 	.byte	0x02, 0x03, 0x00, 0x00, 0x02, 0x06, 0x01, 0x00, 0x04, 0x0b, 0x08, 0x00, 0x01, 0x00, 0x00, 0x00
        /*0020*/ 	.byte	0x00, 0x00, 0x00, 0x00


//--------------------- .nv.info.iteratePressure  --------------------------
	.section	.nv.info.iteratePressure,"",@"SHT_CUDA_INFO"
	.sectionflags	@""
	.align	4


	//----- nvinfo : EIATTR_CUDA_API_VERSION
	.align		4
        /*0000*/ 	.byte	0x04, 0x37
        /*0002*/ 	.short	(.L_37 - .L_36)
.L_36:
        /*0004*/ 	.word	0x00000082


	//----- nvinfo : EIATTR_KPARAM_INFO
	.align		4
.L_37:
        /*0008*/ 	.byte	0x04, 0x17
        /*000a*/ 	.short	(.L_39 - .L_38)
.L_38:
        /*000c*/ 	.word	0x00000000
        /*0010*/ 	.short	0x0003
        /*0012*/ 	.short	0x0018
        /*0014*/ 	.byte	0x00, 0xf0, 0x11, 0x00


	//----- nvinfo : EIATTR_KPARAM_INFO
	.align		4
.L_39:
        /*0018*/ 	.byte	0x04, 0x17
        /*001a*/ 	.short	(.L_41 - .L_40)
.L_40:
        /*001c*/ 	.word	0x00000000
        /*0020*/ 	.short	0x0002
        /*0022*/ 	.short	0x0010
        /*0024*/ 	.byte	0x00, 0xf0, 0x21, 0x00


	//----- nvinfo : EIATTR_KPARAM_INFO
	.align		4
.L_41:
        /*0028*/ 	.byte	0x04, 0x17
        /*002a*/ 	.short	(.L_43 - .L_42)
.L_42:
        /*002c*/ 	.word	0x00000000
        /*0030*/ 	.short	0x0001
        /*0032*/ 	.short	0x0008
        /*0034*/ 	.byte	0x00, 0xf0, 0x21, 0x00


	//----- nvinfo : EIATTR_KPARAM_INFO
	.align		4
.L_43:
        /*0038*/ 	.byte	0x04, 0x17
        /*003a*/ 	.short	(.L_45 - .L_44)
.L_44:
        /*003c*/ 	.word	0x00000000
        /*0040*/ 	.short	0x0000
        /*0042*/ 	.short	0x0000
        /*0044*/ 	.byte	0x00, 0xf0, 0x21, 0x00


	//----- nvinfo : EIATTR_SPARSE_MMA_MASK
	.align		4
.L_45:
        /*0048*/ 	.byte	0x03, 0x50
        /*004a*/ 	.short	0x0000


	//----- nvinfo : EIATTR_MAXREG_COUNT
	.align		4
        /*004c*/ 	.byte	0x03, 0x1b
        /*004e*/ 	.short	0x00ff


	//----- nvinfo : EIATTR_NUM_BARRIERS
	.align		4
        /*0050*/ 	.byte	0x02, 0x4c
        /*0052*/ 	.byte	0x01
	.zero		1


	//----- nvinfo : EIATTR_MERCURY_ISA_VERSION
	.align		4
        /*0054*/ 	.byte	0x03, 0x5f
        /*0056*/ 	.short	0x0101


	//----- nvinfo : EIATTR_VRC_CTA_INIT_COUNT
	.align		4
        /*0058*/ 	.byte	0x02, 0x4a
	.zero		1
	.zero		1


	//----- nvinfo : EIATTR_EXIT_INSTR_OFFSETS
	.align		4
        /*005c*/ 	.byte	0x04, 0x1c
        /*005e*/ 	.short	(.L_47 - .L_46)


	//   ....[0]....
.L_46:
        /*0060*/ 	.word	0x00000d40


	//   ....[1]....
        /*0064*/ 	.word	0x00000d80


	//----- nvinfo : EIATTR_CRS_STACK_SIZE
	.align		4
.L_47:
        /*0068*/ 	.byte	0x04, 0x1e
        /*006a*/ 	.short	(.L_49 - .L_48)
.L_48:
        /*006c*/ 	.word	0x00000000


	//----- nvinfo : EIATTR_CBANK_PARAM_SIZE
	.align		4
.L_49:
        /*0070*/ 	.byte	0x03, 0x19
        /*0072*/ 	.short	0x001c


	//----- nvinfo : EIATTR_PARAM_CBANK
	.align		4
        /*0074*/ 	.byte	0x04, 0x0a
        /*0076*/ 	.short	(.L_51 - .L_50)
	.align		4
.L_50:
        /*0078*/ 	.word	index@(.nv.constant0.iteratePressure)
        /*007c*/ 	.short	0x0380
        /*007e*/ 	.short	0x001c


	//----- nvinfo : EIATTR_SW_WAR
	.align		4
.L_51:
        /*0080*/ 	.byte	0x04, 0x36
        /*0082*/ 	.short	(.L_53 - .L_52)
.L_52:
        /*0084*/ 	.word	0x00000008
.L_53:


//--------------------- .nv.info.iterateAux       --------------------------
	.section	.nv.info.iterateAux,"",@"SHT_CUDA_INFO"
	.sectionflags	@""
	.align	4


	//----- nvinfo : EIATTR_CUDA_API_VERSION
	.align		4
        /*0000*/ 	.byte	0x04, 0x37
        /*0002*/ 	.short	(.L_55 - .L_54)
.L_54:
        /*0004*/ 	.word	0x00000082


	//----- nvinfo : EIATTR_KPARAM_INFO
	.align		4
.L_55:
        /*0008*/ 	.byte	0x04, 0x17
        /*000a*/ 	.short	(.L_57 - .L_56)
.L_56:
        /*000c*/ 	.word	0x00000000
        /*0010*/ 	.short	0x0003
        /*0012*/ 	.short	0x0018
        /*0014*/ 	.byte	0x00, 0xf0, 0x11, 0x00


	//----- nvinfo : EIATTR_KPARAM_INFO
	.align		4
.L_57:
        /*0018*/ 	.byte	0x04, 0x17
        /*001a*/ 	.short	(.L_59 - .L_58)
.L_58:
        /*001c*/ 	.word	0x00000000
        /*0020*/ 	.short	0x0002
        /*0022*/ 	.short	0x0010
        /*0024*/ 	.byte	0x00, 0xf0, 0x21, 0x00


	//----- nvinfo : EIATTR_KPARAM_INFO
	.align		4
.L_59:
        /*0028*/ 	.byte	0x04, 0x17
        /*002a*/ 	.short	(.L_61 - .L_60)
.L_60:
        /*002c*/ 	.word	0x00000000
        /*0030*/ 	.short	0x0001
        /*0032*/ 	.short	0x0008
        /*0034*/ 	.byte	0x00, 0xf0, 0x21, 0x00


	//----- nvinfo : EIATTR_KPARAM_INFO
	.align		4
.L_61:
        /*0038*/ 	.byte	0x04, 0x17
        /*003a*/ 	.short	(.L_63 - .L_62)
.L_62:
        /*003c*/ 	.word	0x00000000
        /*0040*/ 	.short	0x0000
        /*0042*/ 	.short	0x0000
        /*0044*/ 	.byte	0x00, 0xf0, 0x21, 0x00


	//----- nvinfo : EIATTR_SPARSE_MMA_MASK
	.align		4
.L_63:
        /*0048*/ 	.byte	0x03, 0x50
        /*004a*/ 	.short	0x0000


	//----- nvinfo : EIATTR_MAXREG_COUNT
	.align		4
        /*004c*/ 	.byte	0x03, 0x1b
        /*004e*/ 	.short	0x00ff


	//----- nvinfo : EIATTR_NUM_BARRIERS
	.align		4
        /*0050*/ 	.byte	0x02, 0x4c
        /*0052*/ 	.byte	0x01
	.zero		1


	//----- nvinfo : EIATTR_MERCURY_ISA_VERSION
	.align		4
        /*0054*/ 	.byte	0x03, 0x5f
        /*0056*/ 	.short	0x0101


	//----- nvinfo : EIATTR_VRC_CTA_INIT_COUNT
	.align		4
        /*0058*/ 	.byte	0x02, 0x4a
	.zero		1
	.zero		1


	//----- nvinfo : EIATTR_EXIT_INSTR_OFFSETS
	.align		4
        /*005c*/ 	.byte	0x04, 0x1c
        /*005e*/ 	.short	(.L_65 - .L_64)


	//   ....[0]....
.L_64:
        /*0060*/ 	.word	0x00000c60


	//   ....[1]....
        /*0064*/ 	.word	0x00000c90


	//----- nvinfo : EIATTR_CRS_STACK_SIZE
	.align		4
.L_65:
        /*0068*/ 	.byte	0x04, 0x1e
        /*006a*/ 	.short	(.L_67 - .L_66)
.L_66:
        /*006c*/ 	.word	0x00000000


	//----- nvinfo : EIATTR_CBANK_PARAM_SIZE
	.align		4
.L_67:
        /*0070*/ 	.byte	0x03, 0x19
        /*0072*/ 	.short	0x001c


	//----- nvinfo : EIATTR_PARAM_CBANK
	.align		4
        /*0074*/ 	.byte	0x04, 0x0a
        /*0076*/ 	.short	(.L_69 - .L_68)
	.align		4
.L_68:
        /*0078*/ 	.word	index@(.nv.constant0.iterateAux)
        /*007c*/ 	.short	0x0380
        /*007e*/ 	.short	0x001c


	//----- nvinfo : EIATTR_SW_WAR
	.align		4
.L_69:
        /*0080*/ 	.byte	0x04, 0x36
        /*0082*/ 	.short	(.L_71 - .L_70)
.L_70:
        /*0084*/ 	.word	0x00000008
.L_71:


//--------------------- .nv.info.initialVelocity  --------------------------
	.section	.nv.info.initialVelocity,"",@"SHT_CUDA_INFO"
	.sectionflags	@""
	.align	4


	//----- nvinfo : EIATTR_CUDA_API_VERSION
	.align		4
        /*0000*/ 	.byte	0x04, 0x37
        /*0002*/ 	.short	(.L_73 - .L_72)
.L_72:
        /*0004*/ 	.word	0x00000082


	//----- nvinfo : EIATTR_KPARAM_INFO
	.align		4
.L_73:
        /*0008*/ 	.byte	0x04, 0x17
        /*000a*/ 	.short	(.L_75 - .L_74)
.L_74:
        /*000c*/ 	.word	0x00000000
        /*0010*/ 	.short	0x0003
        /*0012*/ 	.short	0x0018
        /*0014*/ 	.byte	0x00, 0xf0, 0x11, 0x00


	//----- nvinfo : EIATTR_KPARAM_INFO
	.align		4
.L_75:
        /*0018*/ 	.byte	0x04, 0x17
        /*001a*/ 	.short	(.L_77 - .L_76)
.L_76:
        /*001c*/ 	.word	0x00000000
        /*0020*/ 	.short	0x0002
        /*0022*/ 	.short	0x0010
        /*0024*/ 	.byte	0x00, 0xf0, 0x21, 0x00


	//----- nvinfo : EIATTR_KPARAM_INFO
	.align		4
.L_77:
        /*0028*/ 	.byte	0x04, 0x17
        /*002a*/ 	.short	(.L_79 - .L_78)
.L_78:
        /*002c*/ 	.word	0x00000000
        /*0030*/ 	.short	0x0001
        /*0032*/ 	.short	0x0008
        /*0034*/ 	.byte	0x00, 0xf0, 0x21, 0x00


	//----- nvinfo : EIATTR_KPARAM_INFO
	.align		4
.L_79:
        /*0038*/ 	.byte	0x04, 0x17
        /*003a*/ 	.short	(.L_81 - .L_80)
.L_80:
        /*003c*/ 	.word	0x00000000
        /*0040*/ 	.short	0x0000
        /*0042*/ 	.short	0x0000
        /*0044*/ 	.byte	0x00, 0xf0, 0x21, 0x00


	//----- nvinfo : EIATTR_SPARSE_MMA_MASK
	.align		4
.L_81:
        /*0048*/ 	.byte	0x03, 0x50
        /*004a*/ 	.short	0x0000


	//----- nvinfo : EIATTR_MAXREG_COUNT
	.align		4
        /*004c*/ 	.byte	0x03, 0x1b
        /*004e*/ 	.short	0x00ff


	//----- nvinfo : EIATTR_NUM_BARRIERS
	.align		4
        /*0050*/ 	.byte	0x02, 0x4c
        /*0052*/ 	.byte	0x01
	.zero		1


	//----- nvinfo : EIATTR_MERCURY_ISA_VERSION
	.align		4
        /*0054*/ 	.byte	0x03, 0x5f
        /*0056*/ 	.short	0x0101


	//----- nvinfo : EIATTR_VRC_CTA_INIT_COUNT
	.align		4
        /*0058*/ 	.byte	0x02, 0x4a
	.zero		1
	.zero		1


	//----- nvinfo : EIATTR_EXIT_INSTR_OFFSETS
	.align		4
        /*005c*/ 	.byte	0x04, 0x1c
        /*005e*/ 	.short	(.L_83 - .L_82)


	//   ....[0]....
.L_82:
        /*0060*/ 	.word	0x00000e30


	//   ....[1]....
        /*0064*/ 	.word	0x00000e70


	//----- nvinfo : EIATTR_CRS_STACK_SIZE
	.align		4
.L_83:
        /*0068*/ 	.byte	0x04, 0x1e
        /*006a*/ 	.short	(.L_85 - .L_84)
.L_84:
        /*006c*/ 	.word	0x00000000


	//----- nvinfo : EIATTR_CBANK_PARAM_SIZE
	.align		4
.L_85:
        /*0070*/ 	.byte	0x03, 0x19
        /*0072*/ 	.short	0x001c


	//----- nvinfo : EIATTR_PARAM_CBANK
	.align		4
        /*0074*/ 	.byte	0x04, 0x0a
        /*0076*/ 	.short	(.L_87 - .L_86)
	.align		4
.L_86:
        /*0078*/ 	.word	index@(.nv.constant0.initialVelocity)
        /*007c*/ 	.short	0x0380
        /*007e*/ 	.short	0x001c


	//----- nvinfo : EIATTR_SW_WAR
	.align		4
.L_87:
        /*0080*/ 	.byte	0x04, 0x36
        /*0082*/ 	.short	(.L_89 - .L_88)
.L_88:
        /*0084*/ 	.word	0x00000008
.L_89:


//--------------------- .nv.info.iterateVelocity  --------------------------
	.section	.nv.info.iterateVelocity,"",@"SHT_CUDA_INFO"
	.sectionflags	@""
	.align	4


	//----- nvinfo : EIATTR_CUDA_API_VERSION
	.align		4
        /*0000*/ 	.byte	0x04, 0x37
        /*0002*/ 	.short	(.L_91 - .L_90)
.L_90:
        /*0004*/ 	.word	0x00000082


	//----- nvinfo : EIATTR_KPARAM_INFO
	.align		4
.L_91:
        /*0008*/ 	.byte	0x04, 0x17
        /*000a*/ 	.short	(.L_93 - .L_92)
.L_92:
        /*000c*/ 	.word	0x00000000
        /*0010*/ 	.short	0x0003
        /*0012*/ 	.short	0x0018
        /*0014*/ 	.byte	0x00, 0xf0, 0x11, 0x00


	//----- nvinfo : EIATTR_KPARAM_INFO
	.align		4
.L_93:
        /*0018*/ 	.byte	0x04, 0x17
        /*001a*/ 	.short	(.L_95 - .L_94)
.L_94:
        /*001c*/ 	.word	0x00000000
        /*0020*/ 	.short	0x0002
        /*0022*/ 	.short	0x0010
        /*0024*/ 	.byte	0x00, 0xf0, 0x21, 0x00


	//----- nvinfo : EIATTR_KPARAM_INFO
	.align		4
.L_95:
        /*0028*/ 	.byte	0x04, 0x17
        /*002a*/ 	.short	(.L_97 - .L_96)
.L_96:
        /*002c*/ 	.word	0x00000000
        /*0030*/ 	.short	0x0001
        /*0032*/ 	.short	0x0008
        /*0034*/ 	.byte	0x00, 0xf0, 0x21, 0x00


	//----- nvinfo : EIATTR_KPARAM_INFO
	.align		4
.L_97:
        /*0038*/ 	.byte	0x04, 0x17
        /*003a*/ 	.short	(.L_99 - .L_98)
.L_98:
        /*003c*/ 	.word	0x00000000
        /*0040*/ 	.short	0x0000
        /*0042*/ 	.short	0x0000
        /*0044*/ 	.byte	0x00, 0xf0, 0x21, 0x00


	//----- nvinfo : EIATTR_SPARSE_MMA_MASK
	.align		4
.L_99:
        /*0048*/ 	.byte	0x03, 0x50
        /*004a*/ 	.short	0x0000


	//----- nvinfo : EIATTR_MAXREG_COUNT
	.align		4
        /*004c*/ 	.byte	0x03, 0x1b
        /*004e*/ 	.short	0x00ff


	//----- nvinfo : EIATTR_NUM_BARRIERS
	.align		4
        /*0050*/ 	.byte	0x02, 0x4c
        /*0052*/ 	.byte	0x01
	.zero		1


	//----- nvinfo : EIATTR_MERCURY_ISA_VERSION
	.align		4
        /*0054*/ 	.byte	0x03, 0x5f
        /*0056*/ 	.short	0x0101


	//----- nvinfo : EIATTR_VRC_CTA_INIT_COUNT
	.align		4
        /*0058*/ 	.byte	0x02, 0x4a
	.zero		1
	.zero		1


	//----- nvinfo : EIATTR_EXIT_INSTR_OFFSETS
	.align		4
        /*005c*/ 	.byte	0x04, 0x1c
        /*005e*/ 	.short	(.L_101 - .L_100)


	//   ....[0]....
.L_100:
        /*0060*/ 	.word	0x00000e30


	//   ....[1]....
        /*0064*/ 	.word	0x00000e70


	//----- nvinfo : EIATTR_CRS_STACK_SIZE
	.align		4
.L_101:
        /*0068*/ 	.byte	0x04, 0x1e
        /*006a*/ 	.short	(.L_103 - .L_102)
.L_102:
        /*006c*/ 	.word	0x00000000


	//----- nvinfo : EIATTR_CBANK_PARAM_SIZE
	.align		4
.L_103:
        /*0070*/ 	.byte	0x03, 0x19
        /*0072*/ 	.short	0x001c


	//----- nvinfo : EIATTR_PARAM_CBANK
	.align		4
        /*0074*/ 	.byte	0x04, 0x0a
        /*0076*/ 	.short	(.L_105 - .L_104)
	.align		4
.L_104:
        /*0078*/ 	.word	index@(.nv.constant0.iterateVelocity)
        /*007c*/ 	.short	0x0380
        /*007e*/ 	.short	0x001c


	//----- nvinfo : EIATTR_SW_WAR
	.align		4
.L_105:
        /*0080*/ 	.byte	0x04, 0x36
        /*0082*/ 	.short	(.L_107 - .L_106)
.L_106:
        /*0084*/ 	.word	0x00000008
.L_107:


//--------------------- .nv.callgraph             --------------------------
	.section	.nv.callgraph,"",@"SHT_CUDA_CALLGRAPH"
	.align	4
	.sectionentsize	8
	.align		4
        /*0000*/ 	.word	0x00000000
	.align		4
        /*0004*/ 	.word	0xffffffff
	.align		4
        /*0008*/ 	.word	0x00000000
	.align		4
        /*000c*/ 	.word	0xfffffffe
	.align		4
        /*0010*/ 	.word	0x00000000
	.align		4
        /*0014*/ 	.word	0xfffffffd
	.align		4
        /*0018*/ 	.word	0x00000000
	.align		4
        /*001c*/ 	.word	0xfffffffc


//--------------------- .nv.constant3             --------------------------
	.section	.nv.constant3,"a",@progbits
	.align	4
.nv.constant3:
	.type		width,@object
	.size		width,(height - width)
width:
	.zero		4
	.type		height,@object
	.size		height,(speedOfSound - height)
height:
	.zero		4
	.type		speedOfSound,@object
	.size		speedOfSound,(spatialStep - speedOfSound)
speedOfSound:
	.zero		4
	.type		spatialStep,@object
	.size		spatialStep,(numPMLLayers - spatialStep)
spatialStep:
	.zero		4
	.type		numPMLLayers,@object
	.size		numPMLLayers,(pmlMax - numPMLLayers)
numPMLLayers:
        /*0010*/ 	.byte	0x0a, 0x00, 0x00, 0x00
	.type		pmlMax,@object
	.size		pmlMax,(.L_5 - pmlMax)
pmlMax:
        /*0014*/ 	.byte	0x00, 0x00, 0x20, 0x41
.L_5:


//--------------------- .text.iteratePressure     --------------------------
	.section	.text.iteratePressure,"ax",@progbits
	.align	128
        .global         iteratePressure
        .type           iteratePressure,@function
        .size           iteratePressure,(.L_x_71 - iteratePressure)
        .other          iteratePressure,@"STO_CUDA_ENTRY STV_DEFAULT"
iteratePressure:
.text.iteratePressure:
[----:B------:R-:W-:Y:S01]  /*0000*/  LDC R1, c[0x0][0x37c] ;  /* 0x0000df00ff017b82 */ /* 0x000fe20000000800 */
[----:B------:R-:W0:Y:S07]  /*0010*/  S2R R12, SR_TID.X ;  /* 0x00000000000c7919 */ /* 0x000e2e0000002100 */
[----:B------:R-:W0:Y:S01]  /*0020*/  S2UR UR4, SR_CTAID.X ;  /* 0x00000000000479c3 */ /* 0x000e220000002500 */
[----:B------:R-:W1:Y:S01]  /*0030*/  LDCU UR6, c[0x0][0x388] ;  /* 0x00007100ff0677ac */ /* 0x000e620008000800 */
[----:B------:R-:W2:Y:S06]  /*0040*/  S2R R13, SR_TID.Y ;  /* 0x00000000000d7919 */ /* 0x000eac0000002200 */
[----:B------:R-:W0:Y:S08]  /*0050*/  LDC R15, c[0x0][0x360] ;  /* 0x0000d800ff0f7b82 */ /* 0x000e300000000800 */
[----:B------:R-:W2:Y:S08]  /*0060*/  S2UR UR5, SR_CTAID.Y ;  /* 0x00000000000579c3 */ /* 0x000eb00000002600 */
[----:B------:R-:W2:Y:S01]  /*0070*/  LDC R0, c[0x0][0x364] ;  /* 0x0000d900ff007b82 */ /* 0x000ea20000000800 */
[----:B0-----:R-:W-:-:S07]  /*0080*/  IMAD R10, R15, UR4, R12 ;  /* 0x000000040f0a7c24 */ /* 0x001fce000f8e020c */
[----:B------:R-:W0:Y:S01]  /*0090*/  LDC R2, c[0x3][0x10] ;  /* 0x00c00400ff027b82 */ /* 0x000e220000000800 */
[----:B------:R-:W3:Y:S01]  /*00a0*/  LDCU UR4, c[0x3][URZ] ;  /* 0x00c00000ff0477ac */ /* 0x000ee20008000800 */
[----:B------:R-:W-:Y:S02]  /*00b0*/  IMAD.SHL.U32 R4, R10, 0x8, RZ ;  /* 0x000000080a047824 */ /* 0x000fe400078e00ff */
[----:B--2---:R-:W-:Y:S01]  /*00c0*/  IMAD R5, R0, UR5, R13 ;  /* 0x0000000500057c24 */ /* 0x004fe2000f8e020d */
[----:B------:R-:W2:Y:S03]  /*00d0*/  LDCU UR5, c[0x3][0x4] ;  /* 0x00c00080ff0577ac */ /* 0x000ea60008000800 */
[----:B-1----:R1:W5:Y:S01]  /*00e0*/  SULD.D.BA.2D.64.STRONG.SM R6, [R4], UR6 ;  /* 0x68ff060004067f99 */ /* 0x00236200081eab00 */
[----:B------:R-:W-:Y:S01]  /*00f0*/  IABS R16, R10 ;  /* 0x0000000a00107213 */ /* 0x000fe20000000000 */
[----:B------:R-:W-:Y:S01]  /*0100*/  BSSY.RECONVERGENT B0, `(.L_x_0) ;  /* 0x0000067000007945 */ /* 0x000fe20003800200 */
[----:B------:R-:W-:-:S02]  /*0110*/  IABS R22, R5 ;  /* 0x0000000500167213 */ /* 0x000fc40000000000 */
[-C--:B0-----:R-:W-:Y:S02]  /*0120*/  IABS R11, R2.reuse ;  /* 0x00000002000b7213 */ /* 0x081fe40000000000 */
[----:B---3--:R-:W-:Y:S01]  /*0130*/  IADD3 R17, PT, PT, R10, -UR4, R2 ;  /* 0x800000040a117c10 */ /* 0x008fe2000fffe002 */
[----:B------:R-:W-:Y:S01]  /*0140*/  UMOV UR4, 0x400 ;  /* 0x0000040000047882 */ /* 0x000fe20000000000 */
[----:B------:R-:W0:Y:S02]  /*0150*/  I2F.RP R3, R11 ;  /* 0x0000000b00037306 */ /* 0x000e240000209400 */
[----:B------:R-:W-:Y:S02]  /*0160*/  IABS R18, R17 ;  /* 0x0000001100127213 */ /* 0x000fe40000000000 */
[----:B------:R-:W-:Y:S01]  /*0170*/  LOP3.LUT R17, R17, R2, RZ, 0x3c, !PT ;  /* 0x0000000211117212 */ /* 0x000fe200078e3cff */
[----:B-1----:R-:W1:Y:S03]  /*0180*/  LDCU UR6, c[0x3][0x14] ;  /* 0x00c00280ff0677ac */ /* 0x002e660008000800 */
[----:B0-----:R-:W0:Y:S02]  /*0190*/  MUFU.RCP R3, R3 ;  /* 0x0000000300037308 */ /* 0x001e240000001000 */
[----:B0-----:R-:W-:-:S06]  /*01a0*/  VIADD R8, R3, 0xffffffe ;  /* 0x0ffffffe03087836 */ /* 0x001fcc0000000000 */
[----:B------:R0:W3:Y:S02]  /*01b0*/  F2I.FTZ.U32.TRUNC.NTZ R9, R8 ;  /* 0x0000000800097305 */ /* 0x0000e4000021f000 */
[----:B0-----:R-:W-:Y:S02]  /*01c0*/  IMAD.MOV.U32 R8, RZ, RZ, RZ ;  /* 0x000000ffff087224 */ /* 0x001fe400078e00ff */
[----:B---3--:R-:W-:-:S04]  /*01d0*/  IMAD.MOV R14, RZ, RZ, -R9 ;  /* 0x000000ffff0e7224 */ /* 0x008fc800078e0a09 */
[----:B------:R-:W-:-:S04]  /*01e0*/  IMAD R19, R14, R11, RZ ;  /* 0x0000000b0e137224 */ /* 0x000fc800078e02ff */
[----:B------:R-:W-:Y:S01]  /*01f0*/  IMAD.HI.U32 R3, R9, R19, R8 ;  /* 0x0000001309037227 */ /* 0x000fe200078e0008 */
[----:B--2---:R-:W-:Y:S01]  /*0200*/  IADD3 R19, PT, PT, R5, -UR5, R2 ;  /* 0x8000000505137c10 */ /* 0x004fe2000fffe002 */
[----:B------:R-:W0:Y:S03]  /*0210*/  S2UR UR5, SR_CgaCtaId ;  /* 0x00000000000579c3 */ /* 0x000e260000008800 */
[----:B------:R-:W-:Y:S01]  /*0220*/  IABS R24, R19 ;  /* 0x0000001300187213 */ /* 0x000fe20000000000 */
[----:B------:R-:W-:Y:S01]  /*0230*/  IMAD.HI.U32 R8, R3, R18, RZ ;  /* 0x0000001203087227 */ /* 0x000fe200078e00ff */
[----:B------:R-:W-:-:S03]  /*0240*/  LOP3.LUT R19, R19, R2, RZ, 0x3c, !PT ;  /* 0x0000000213137212 */ /* 0x000fc600078e3cff */
[----:B------:R-:W-:Y:S01]  /*0250*/  IMAD.HI.U32 R9, R3, R16, RZ ;  /* 0x0000001003097227 */ /* 0x000fe200078e00ff */
[----:B------:R-:W-:-:S03]  /*0260*/  IADD3 R21, PT, PT, -R8, RZ, RZ ;  /* 0x000000ff08157210 */ /* 0x000fc60007ffe1ff */
[----:B------:R-:W-:Y:S02]  /*0270*/  IMAD.MOV R20, RZ, RZ, -R9 ;  /* 0x000000ffff147224 */ /* 0x000fe400078e0a09 */
[----:B------:R-:W-:Y:S02]  /*0280*/  IMAD R18, R11, R21, R18 ;  /* 0x000000150b127224 */ /* 0x000fe400078e0212 */
[----:B------:R-:W-:-:S03]  /*0290*/  IMAD.HI.U32 R14, R3, R22, RZ ;  /* 0x00000016030e7227 */ /* 0x000fc600078e00ff */
[C---:B------:R-:W-:Y:S01]  /*02a0*/  ISETP.GT.U32.AND P3, PT, R11.reuse, R18, PT ;  /* 0x000000120b00720c */ /* 0x040fe20003f64070 */
[----:B------:R-:W-:Y:S02]  /*02b0*/  IMAD R16, R11, R20, R16 ;  /* 0x000000140b107224 */ /* 0x000fe400078e0210 */
[----:B------:R-:W-:Y:S02]  /*02c0*/  IMAD.MOV R21, RZ, RZ, -R14 ;  /* 0x000000ffff157224 */ /* 0x000fe400078e0a0e */
[----:B------:R-:W-:Y:S01]  /*02d0*/  IMAD.HI.U32 R3, R3, R24, RZ ;  /* 0x0000001803037227 */ /* 0x000fe200078e00ff */
[C---:B------:R-:W-:Y:S01]  /*02e0*/  ISETP.GT.U32.AND P4, PT, R11.reuse, R16, PT ;  /* 0x000000100b00720c */ /* 0x040fe20003f84070 */
[----:B0-----:R-:W-:Y:S02]  /*02f0*/  ULEA UR4, UR5, UR4, 0x18 ;  /* 0x0000000405047291 */ /* 0x001fe4000f8ec0ff */
[----:B------:R-:W-:Y:S02]  /*0300*/  IMAD R20, R11, R21, R22 ;  /* 0x000000150b147224 */ /* 0x000fe400078e0216 */
[----:B------:R-:W-:-:S02]  /*0310*/  IMAD.MOV R22, RZ, RZ, -R3 ;  /* 0x000000ffff167224 */ /* 0x000fc400078e0a03 */
[-C--:B------:R-:W-:Y:S01]  /*0320*/  @!P3 IADD3 R18, PT, PT, R18, -R11.reuse, RZ ;  /* 0x8000000b1212b210 */ /* 0x080fe20007ffe0ff */
[----:B------:R-:W-:Y:S01]  /*0330*/  @!P3 VIADD R8, R8, 0x1 ;  /* 0x000000010808b836 */ /* 0x000fe20000000000 */
[C---:B------:R-:W-:Y:S01]  /*0340*/  ISETP.GT.U32.AND P1, PT, R11.reuse, R20, PT ;  /* 0x000000140b00720c */ /* 0x040fe20003f24070 */
[----:B------:R-:W-:Y:S01]  /*0350*/  IMAD R22, R11, R22, R24 ;  /* 0x000000160b167224 */ /* 0x000fe200078e0218 */
[-C--:B------:R-:W-:Y:S02]  /*0360*/  ISETP.GE.U32.AND P5, PT, R18, R11.reuse, PT ;  /* 0x0000000b1200720c */ /* 0x080fe40003fa6070 */
[----:B------:R-:W-:Y:S01]  /*0370*/  @!P4 IMAD.IADD R16, R16, 0x1, -R11 ;  /* 0x000000011010c824 */ /* 0x000fe200078e0a0b */
[----:B------:R-:W-:Y:S02]  /*0380*/  @!P4 IADD3 R9, PT, PT, R9, 0x1, RZ ;  /* 0x000000010909c810 */ /* 0x000fe40007ffe0ff */
[----:B------:R-:W-:Y:S02]  /*0390*/  ISETP.GT.U32.AND P0, PT, R11, R22, PT ;  /* 0x000000160b00720c */ /* 0x000fe40003f04070 */
[----:B------:R-:W-:-:S02]  /*03a0*/  ISETP.GE.U32.AND P6, PT, R16, R11, PT ;  /* 0x0000000b1000720c */ /* 0x000fc40003fc6070 */
[-C--:B------:R-:W-:Y:S02]  /*03b0*/  LOP3.LUT R16, R5, R2.reuse, RZ, 0x3c, !PT ;  /* 0x0000000205107212 */ /* 0x080fe400078e3cff */
[--C-:B------:R-:W-:Y:S01]  /*03c0*/  @!P1 IMAD.IADD R20, R20, 0x1, -R11.reuse ;  /* 0x0000000114149824 */ /* 0x100fe200078e0a0b */
[----:B------:R-:W-:Y:S01]  /*03d0*/  LOP3.LUT R18, R10, R2, RZ, 0x3c, !PT ;  /* 0x000000020a127212 */ /* 0x000fe200078e3cff */
[----:B------:R-:W-:Y:S01]  /*03e0*/  @P5 VIADD R8, R8, 0x1 ;  /* 0x0000000108085836 */ /* 0x000fe20000000000 */
[----:B------:R-:W-:Y:S02]  /*03f0*/  ISETP.GE.AND P5, PT, R16, RZ, PT ;  /* 0x000000ff1000720c */ /* 0x000fe40003fa6270 */
[----:B------:R-:W-:Y:S02]  /*0400*/  ISETP.GE.U32.AND P3, PT, R20, R11, PT ;  /* 0x0000000b1400720c */ /* 0x000fe40003f66070 */
[----:B------:R-:W-:Y:S01]  /*0410*/  @!P0 IMAD.IADD R22, R22, 0x1, -R11 ;  /* 0x0000000116168824 */ /* 0x000fe200078e0a0b */
[----:B------:R-:W-:Y:S01]  /*0420*/  ISETP.GE.AND P2, PT, R18, RZ, PT ;  /* 0x000000ff1200720c */ /* 0x000fe20003f46270 */
[----:B------:R-:W-:Y:S01]  /*0430*/  @P6 VIADD R9, R9, 0x1 ;  /* 0x0000000109096836 */ /* 0x000fe20000000000 */
[----:B------:R-:W-:-:S02]  /*0440*/  @!P1 IADD3 R14, PT, PT, R14, 0x1, RZ ;  /* 0x000000010e0e9810 */ /* 0x000fc40007ffe0ff */
[----:B------:R-:W-:Y:S01]  /*0450*/  ISETP.GE.U32.AND P6, PT, R22, R11, PT ;  /* 0x0000000b1600720c */ /* 0x000fe20003fc6070 */
[----:B------:R-:W-:Y:S01]  /*0460*/  VIADD R11, R13, 0x3 ;  /* 0x000000030d0b7836 */ /* 0x000fe20000000000 */
[----:B------:R-:W-:Y:S01]  /*0470*/  ISETP.GE.AND P4, PT, R17, RZ, PT ;  /* 0x000000ff1100720c */ /* 0x000fe20003f86270 */
[----:B------:R-:W-:Y:S01]  /*0480*/  VIADD R17, R15, 0x6 ;  /* 0x000000060f117836 */ /* 0x000fe20000000000 */
[----:B------:R-:W-:Y:S02]  /*0490*/  ISETP.GE.AND P1, PT, R19, RZ, PT ;  /* 0x000000ff1300720c */ /* 0x000fe40003f26270 */
[----:B------:R-:W-:Y:S01]  /*04a0*/  @P3 VIADD R14, R14, 0x1 ;  /* 0x000000010e0e3836 */ /* 0x000fe20000000000 */
[----:B------:R-:W-:Y:S01]  /*04b0*/  @!P0 IADD3 R3, PT, PT, R3, 0x1, RZ ;  /* 0x0000000103038810 */ /* 0x000fe20007ffe0ff */
[----:B------:R-:W-:Y:S01]  /*04c0*/  IMAD R11, R17, R11, R12 ;  /* 0x0000000b110b7224 */ /* 0x000fe200078e020c */
[----:B------:R-:W-:Y:S01]  /*04d0*/  ISETP.NE.AND P3, PT, R2, RZ, PT ;  /* 0x000000ff0200720c */ /* 0x000fe20003f65270 */
[----:B------:R-:W-:Y:S01]  /*04e0*/  @!P5 IMAD.MOV R14, RZ, RZ, -R14 ;  /* 0x000000ffff0ed224 */ /* 0x000fe200078e0a0e */
[----:B------:R-:W-:Y:S01]  /*04f0*/  LOP3.LUT R2, RZ, R2, RZ, 0x33, !PT ;  /* 0x00000002ff027212 */ /* 0x000fe200078e33ff */
[----:B------:R-:W-:Y:S01]  /*0500*/  @!P2 IMAD.MOV R9, RZ, RZ, -R9 ;  /* 0x000000ffff09a224 */ /* 0x000fe200078e0a09 */
[----:B------:R-:W-:Y:S01]  /*0510*/  ISETP.GE.AND P0, PT, R12, 0x3, PT ;  /* 0x000000030c00780c */ /* 0x000fe20003f06270 */
[----:B------:R-:W-:Y:S01]  /*0520*/  @P6 VIADD R3, R3, 0x1 ;  /* 0x0000000103036836 */ /* 0x000fe20000000000 */
[----:B------:R-:W-:-:S02]  /*0530*/  SEL R14, R2, R14, !P3 ;  /* 0x0000000e020e7207 */ /* 0x000fc40005800000 */
[----:B------:R-:W-:Y:S01]  /*0540*/  @!P4 IADD3 R8, PT, PT, -R8, RZ, RZ ;  /* 0x000000ff0808c210 */ /* 0x000fe20007ffe1ff */
[----:B------:R-:W-:Y:S01]  /*0550*/  @!P1 IMAD.MOV R3, RZ, RZ, -R3 ;  /* 0x000000ffff039224 */ /* 0x000fe200078e0a03 */
[C---:B------:R-:W-:Y:S02]  /*0560*/  SEL R9, R2.reuse, R9, !P3 ;  /* 0x0000000902097207 */ /* 0x040fe40005800000 */
[----:B------:R-:W-:Y:S02]  /*0570*/  I2FP.F32.S32 R14, R14 ;  /* 0x0000000e000e7245 */ /* 0x000fe40000201400 */
[C---:B------:R-:W-:Y:S02]  /*0580*/  SEL R8, R2.reuse, R8, !P3 ;  /* 0x0000000802087207 */ /* 0x040fe40005800000 */
[----:B------:R-:W-:Y:S02]  /*0590*/  SEL R2, R2, R3, !P3 ;  /* 0x0000000302027207 */ /* 0x000fe40005800000 */
[----:B------:R-:W-:-:S02]  /*05a0*/  I2FP.F32.S32 R9, R9 ;  /* 0x0000000900097245 */ /* 0x000fc40000201400 */
[----:B------:R-:W-:Y:S01]  /*05b0*/  LEA R3, R11, UR4, 0x3 ;  /* 0x000000040b037c11 */ /* 0x000fe2000f8e18ff */
[----:B------:R-:W-:Y:S01]  /*05c0*/  FADD R11, -R14, 1 ;  /* 0x3f8000000e0b7421 */ /* 0x000fe20000000100 */
[----:B------:R-:W-:Y:S01]  /*05d0*/  I2FP.F32.S32 R2, R2 ;  /* 0x0000000200027245 */ /* 0x000fe20000201400 */
[----:B------:R-:W-:Y:S01]  /*05e0*/  FADD R9, -R9, 1 ;  /* 0x3f80000009097421 */ /* 0x000fe20000000100 */
[----:B------:R-:W-:Y:S02]  /*05f0*/  I2FP.F32.S32 R8, R8 ;  /* 0x0000000800087245 */ /* 0x000fe40000201400 */
[----:B------:R-:W-:Y:S02]  /*0600*/  FMNMX3 R2, R11, R2, RZ, !PT ;  /* 0x000000020b027276 */ /* 0x000fe400078000ff */
[----:B------:R-:W-:-:S03]  /*0610*/  FMNMX3 R9, R9, R8, RZ, !PT ;  /* 0x0000000809097276 */ /* 0x000fc600078000ff */
[----:B------:R-:W-:Y:S02]  /*0620*/  FADD R8, -R2, 1 ;  /* 0x3f80000002087421 */ /* 0x000fe40000000100 */
[----:B------:R-:W-:Y:S02]  /*0630*/  FADD R2, -R9, 1 ;  /* 0x3f80000009027421 */ /* 0x000fe40000000100 */
[----:B-1----:R-:W-:-:S04]  /*0640*/  FMUL R9, R8, UR6 ;  /* 0x0000000608097c20 */ /* 0x002fc80008400000 */
[----:B------:R-:W-:-:S05]  /*0650*/  FFMA R2, R2, UR6, R9 ;  /* 0x0000000602027c23 */ /* 0x000fca0008000009 */
[----:B------:R-:W-:Y:S01]  /*0660*/  FMNMX R11, R2, UR6, !PT ;  /* 0x00000006020b7c09 */ /* 0x000fe2000f800000 */
[----:B-----5:R0:W-:Y:S01]  /*0670*/  STS.64 [R3+0x18], R6 ;  /* 0x0000180603007388 */ /* 0x0201e20000000a00 */
[----:B------:R-:W-:Y:S05]  /*0680*/  @!P0 BRA `(.L_x_1) ;  /* 0x0000000000248947 */ /* 0x000fea0003800000 */
[----:B0-----:R-:W-:-:S05]  /*0690*/  VIADD R7, R15, 0xfffffffd ;  /* 0xfffffffd0f077836 */ /* 0x001fca0000000000 */
[----:B------:R-:W-:-:S13]  /*06a0*/  ISETP.GE.AND P0, PT, R12, R7, PT ;  /* 0x000000070c00720c */ /* 0x000fda0003f06270 */
[----:B------:R-:W-:Y:S05]  /*06b0*/  @!P0 BRA `(.L_x_2) ;  /* 0x00000000002c8947 */ /* 0x000fea0003800000 */
[----:B------:R-:W0:Y:S01]  /*06c0*/  LDCU UR5, c[0x0][0x388] ;  /* 0x00007100ff0577ac */ /* 0x000e220008000800 */
[----:B------:R-:W-:Y:S01]  /*06d0*/  VIADD R6, R4, 0x18 ;  /* 0x0000001804067836 */ /* 0x000fe20000000000 */
[----:B------:R-:W-:-:S06]  /*06e0*/  MOV R7, R5 ;  /* 0x0000000500077202 */ /* 0x000fcc0000000f00 */
[----:B0-----:R-:W5:Y:S02]  /*06f0*/  SULD.D.BA.2D.64.STRONG.SM R6, [R6], UR5 ;  /* 0x68ff050006067f99 */ /* 0x001f6400081eab00 */
[----:B-----5:R1:W-:Y:S01]  /*0700*/  STS.64 [R3+0x30], R6 ;  /* 0x0000300603007388 */ /* 0x0203e20000000a00 */
[----:B------:R-:W-:Y:S05]  /*0710*/  BRA `(.L_x_2) ;  /* 0x0000000000147947 */ /* 0x000fea0003800000 */
.L_x_1:
[----:B------:R-:W1:Y:S01]  /*0720*/  LDCU UR5, c[0x0][0x388] ;  /* 0x00007100ff0577ac */ /* 0x000e620008000800 */
[----:B0-----:R-:W-:Y:S02]  /*0730*/  VIADD R6, R4, 0xffffffe8 ;  /* 0xffffffe804067836 */ /* 0x001fe40000000000 */
[----:B------:R-:W-:-:S06]  /*0740*/  IMAD.MOV.U32 R7, RZ, RZ, R5 ;  /* 0x000000ffff077224 */ /* 0x000fcc00078e0005 */
[----:B-1----:R-:W5:Y:S02]  /*0750*/  SULD.D.BA.2D.64.STRONG.SM R6, [R6], UR5 ;  /* 0x68ff050006067f99 */ /* 0x002f6400081eab00 */
[----:B-----5:R0:W-:Y:S02]  /*0760*/  STS.64 [R3], R6 ;  /* 0x0000000603007388 */ /* 0x0201e40000000a00 */
.L_x_2:
[----:B------:R-:W-:Y:S05]  /*0770*/  BSYNC.RECONVERGENT B0 ;  /* 0x0000000000007941 */ /* 0x000fea0003800200 */
.L_x_0:
[----:B------:R-:W-:Y:S01]  /*0780*/  ISETP.GE.AND P0, PT, R13, 0x3, PT ;  /* 0x000000030d00780c */ /* 0x000fe20003f06270 */
[----:B------:R-:W-:Y:S01]  /*0790*/  IMAD R20, R17, R13, R12 ;  /* 0x0000000d11147224 */ /* 0x000fe200078e020c */
[----:B------:R-:W-:Y:S04]  /*07a0*/  BSSY.RECONVERGENT B0, `(.L_x_3) ;  /* 0x0000014000007945 */ /* 0x000fe80003800200 */
[----:B------:R-:W-:-:S07]  /*07b0*/  LEA R20, R20, UR4, 0x3 ;  /* 0x0000000414147c11 */ /* 0x000fce000f8e18ff */
[----:B------:R-:W-:Y:S05]  /*07c0*/  @!P0 BRA `(.L_x_4) ;  /* 0x0000000000308947 */ /* 0x000fea0003800000 */
[----:B------:R-:W-:-:S05]  /*07d0*/  VIADD R0, R0, 0xfffffffd ;  /* 0xfffffffd00007836 */ /* 0x000fca0000000000 */
[----:B------:R-:W-:-:S13]  /*07e0*/  ISETP.GE.AND P0, PT, R13, R0, PT ;  /* 0x000000000d00720c */ /* 0x000fda0003f06270 */
[----:B------:R-:W-:Y:S05]  /*07f0*/  @!P0 BRA `(.L_x_5) ;  /* 0x0000000000388947 */ /* 0x000fea0003800000 */
[----:B------:R-:W2:Y:S01]  /*0800*/  LDCU UR5, c[0x0][0x388] ;  /* 0x00007100ff0577ac */ /* 0x000ea20008000800 */
[----:B01----:R-:W-:Y:S01]  /*0810*/  IADD3 R7, PT, PT, R5, 0x3, RZ ;  /* 0x0000000305077810 */ /* 0x003fe20007ffe0ff */
[----:B------:R-:W-:-:S06]  /*0820*/  IMAD.MOV.U32 R6, RZ, RZ, R4 ;  /* 0x000000ffff067224 */ /* 0x000fcc00078e0004 */
[----:B--2---:R-:W5:Y:S01]  /*0830*/  SULD.D.BA.2D.64.STRONG.SM R6, [R6], UR5 ;  /* 0x68ff050006067f99 */ /* 0x004f6200081eab00 */
[----:B------:R-:W-:-:S04]  /*0840*/  VIADD R0, R13, 0x6 ;  /* 0x000000060d007836 */ /* 0x000fc80000000000 */
[----:B------:R-:W-:-:S05]  /*0850*/  IMAD R0, R17, R0, R12 ;  /* 0x0000000011007224 */ /* 0x000fca00078e020c */
[----:B------:R-:W-:-:S05]  /*0860*/  LEA R0, R0, UR4, 0x3 ;  /* 0x0000000400007c11 */ /* 0x000fca000f8e18ff */
[----:B-----5:R2:W-:Y:S01]  /*0870*/  STS.64 [R0+0x18], R6 ;  /* 0x0000180600007388 */ /* 0x0205e20000000a00 */
[----:B------:R-:W-:Y:S05]  /*0880*/  BRA `(.L_x_5) ;  /* 0x0000000000147947 */ /* 0x000fea0003800000 */
.L_x_4:
[----:B------:R-:W2:Y:S01]  /*0890*/  LDCU UR5, c[0x0][0x388] ;  /* 0x00007100ff0577ac */ /* 0x000ea20008000800 */
[----:B01----:R-:W-:Y:S01]  /*08a0*/  VIADD R7, R5, 0xfffffffd ;  /* 0xfffffffd05077836 */ /* 0x003fe20000000000 */
[----:B------:R-:W-:-:S06]  /*08b0*/  MOV R6, R4 ;  /* 0x0000000400067202 */ /* 0x000fcc0000000f00 */
[----:B--2---:R-:W5:Y:S02]  /*08c0*/  SULD.D.BA.2D.64.STRONG.SM R6, [R6], UR5 ;  /* 0x68ff050006067f99 */ /* 0x004f6400081eab00 */
[----:B-----5:R0:W-:Y:S02]  /*08d0*/  STS.64 [R20+0x18], R6 ;  /* 0x0000180614007388 */ /* 0x0201e40000000a00 */
.L_x_5:
[----:B------:R-:W-:Y:S05]  /*08e0*/  BSYNC.RECONVERGENT B0 ;  /* 0x0000000000007941 */ /* 0x000fea0003800200 */
.L_x_3:
[----:B------:R-:W-:Y:S01]  /*08f0*/  BAR.SYNC.DEFER_BLOCKING 0x0 ;  /* 0x0000000000007b1d */ /* 0x000fe20000010000 */
[----:B------:R-:W-:Y:S02]  /*0900*/  IMAD R19, R17, R13, R17 ;  /* 0x0000000d11137224 */ /* 0x000fe400078e0211 */
[----:B------:R-:W-:-:S03]  /*0910*/  IMAD.MOV.U32 R9, RZ, RZ, R5 ;  /* 0x000000ffff097224 */ /* 0x000fc600078e0005 */
[----:B------:R-:W3:Y:S01]  /*0920*/  LDCU UR5, c[0x0][0x380] ;  /* 0x00007000ff0577ac */ /* 0x000ee20008000800 */
[----:B------:R-:W0:Y:S01]  /*0930*/  LDCU UR6, c[0x0][0x390] ;  /* 0x00007200ff0677ac */ /* 0x000e220008000800 */
[----:B------:R-:W-:Y:S02]  /*0940*/  IMAD.IADD R19, R19, 0x1, R12 ;  /* 0x0000000113137824 */ /* 0x000fe400078e020c */
[----:B------:R-:W-:-:S03]  /*0950*/  IMAD.SHL.U32 R8, R10, 0x4, RZ ;  /* 0x000000040a087824 */ /* 0x000fc600078e00ff */
[----:B------:R-:W-:Y:S02]  /*0960*/  LEA R18, R19, UR4, 0x3 ;  /* 0x0000000413127c11 */ /* 0x000fe4000f8e18ff */
[----:B------:R-:W-:Y:S01]  /*0970*/  LEA R24, R15, R20, 0x4 ;  /* 0x000000140f187211 */ /* 0x000fe200078e20ff */
[----:B------:R-:W-:Y:S01]  /*0980*/  VIADD R13, R13, 0x5 ;  /* 0x000000050d0d7836 */ /* 0x000fe20000000000 */
[----:B------:R4:W4:Y:S01]  /*0990*/  LDS R2, [R20+0x1c] ;  /* 0x00001c0014027984 */ /* 0x0009220000000800 */
[----:B---3--:R3:W5:Y:S03]  /*09a0*/  SULD.D.BA.2D.STRONG.SM R14, [R8], UR5 ;  /* 0x68ff0500080e7f99 */ /* 0x00876600081ea900 */
[----:B--2---:R-:W2:Y:S01]  /*09b0*/  LDS R0, [R3] ;  /* 0x0000000003007984 */ /* 0x004ea20000000800 */
[----:B01----:R0:W5:Y:S01]  /*09c0*/  SULD.D.BA.2D.64.STRONG.SM R6, [R4], UR6 ;  /* 0x68ff060004067f99 */ /* 0x00316200081eab00 */
[----:B------:R-:W-:Y:S01]  /*09d0*/  IMAD R17, R17, R13, R12 ;  /* 0x0000000d11117224 */ /* 0x000fe200078e020c */
[C---:B------:R-:W-:Y:S01]  /*09e0*/  LEA R19, R15.reuse, 0x1c, 0x4 ;  /* 0x0000001c0f137811 */ /* 0x040fe200078e20ff */
[----:B------:R-:W1:Y:S01]  /*09f0*/  LDS R18, [R18+0x1c] ;  /* 0x00001c0012127984 */ /* 0x000e620000000800 */
[----:B------:R-:W-:Y:S01]  /*0a00*/  IMAD R26, R15, 0x10, R24 ;  /* 0x000000100f1a7824 */ /* 0x000fe200078e0218 */
[----:B------:R-:W-:Y:S01]  /*0a10*/  BSSY.RECONVERGENT B0, `(.L_x_6) ;  /* 0x0000029000007945 */ /* 0x000fe20003800200 */
[----:B------:R-:W-:Y:S01]  /*0a20*/  LEA R22, R17, UR4, 0x3 ;  /* 0x0000000411167c11 */ /* 0x000fe2000f8e18ff */
[----:B------:R-:W1:Y:S01]  /*0a30*/  LDS R16, [R3+0x8] ;  /* 0x0000080003107984 */ /* 0x000e620000000800 */
[----:B----4-:R-:W-:-:S02]  /*0a40*/  IMAD.IADD R20, R26, 0x1, R19 ;  /* 0x000000011a147824 */ /* 0x010fc400078e0213 */
[----:B------:R-:W4:Y:S01]  /*0a50*/  LDC R19, c[0x3][0xc] ;  /* 0x00c00300ff137b82 */ /* 0x000f220000000800 */
[----:B---3--:R-:W3:Y:S04]  /*0a60*/  LDS R9, [R24+0x7c] ;  /* 0x00007c0018097984 */ /* 0x008ee80000000800 */
[----:B0-----:R-:W0:Y:S04]  /*0a70*/  LDS R4, [R3+0x10] ;  /* 0x0000100003047984 */ /* 0x001e280000000800 */
[----:B------:R-:W0:Y:S04]  /*0a80*/  LDS.64 R12, [R3+0x18] ;  /* 0x00001800030c7984 */ /* 0x000e280000000a00 */
[----:B------:R-:W0:Y:S04]  /*0a90*/  LDS R15, [R26+0xdc] ;  /* 0x0000dc001a0f7984 */ /* 0x000e280000000800 */
[----:B------:R-:W0:Y:S04]  /*0aa0*/  LDS R17, [R3+0x20] ;  /* 0x0000200003117984 */ /* 0x000e280000000800 */
[----:B------:R-:W0:Y:S04]  /*0ab0*/  LDS R22, [R22+0x1c] ;  /* 0x00001c0016167984 */ /* 0x000e280000000800 */
[----:B------:R-:W0:Y:S01]  /*0ac0*/  LDS R21, [R3+0x28] ;  /* 0x0000280003157984 */ /* 0x000e220000000800 */
[----:B------:R-:W-:-:S02]  /*0ad0*/  FFMA R25, R2, 0.016666667535901069641, RZ ;  /* 0x3c88888902197823 */ /* 0x000fc400000000ff */
[----:B----4-:R-:W4:Y:S01]  /*0ae0*/  MUFU.RCP R2, R19 ;  /* 0x0000001300027308 */ /* 0x010f220000001000 */
[----:B------:R-:W4:Y:S01]  /*0af0*/  LDS R20, [R20+0x120] ;  /* 0x0001200014147984 */ /* 0x000f220000000800 */
[----:B--2---:R-:W-:-:S03]  /*0b00*/  FFMA R27, R0, 0.016666667535901069641, RZ ;  /* 0x3c888889001b7823 */ /* 0x004fc600000000ff */
[----:B------:R4:W2:Y:S01]  /*0b10*/  LDS R23, [R3+0x30] ;  /* 0x0000300003177984 */ /* 0x0008a20000000800 */
[----:B-1----:R-:W-:Y:S01]  /*0b20*/  FFMA R0, R18, -0.15000000596046447754, R25 ;  /* 0xbe19999a12007823 */ /* 0x002fe20000000019 */
[----:B------:R-:W-:-:S03]  /*0b30*/  FFMA R27, R16, -0.15000000596046447754, R27 ;  /* 0xbe19999a101b7823 */ /* 0x000fc6000000001b */
[----:B---3--:R-:W-:Y:S01]  /*0b40*/  FFMA R0, R9, 0.75, R0 ;  /* 0x3f40000009007823 */ /* 0x008fe20000000000 */
[----:B0-----:R-:W-:Y:S01]  /*0b50*/  FFMA R27, R4, 0.75, R27 ;  /* 0x3f400000041b7823 */ /* 0x001fe2000000001b */
[C---:B----4-:R-:W-:Y:S02]  /*0b60*/  FFMA R3, R2.reuse, -R19, 1 ;  /* 0x3f80000002037423 */ /* 0x050fe40000000813 */
[----:B------:R-:W-:Y:S01]  /*0b70*/  FFMA R0, RZ, R13, R0 ;  /* 0x0000000dff007223 */ /* 0x000fe20000000000 */
[----:B------:R-:W-:Y:S01]  /*0b80*/  FFMA R12, RZ, R12, R27 ;  /* 0x0000000cff0c7223 */ /* 0x000fe2000000001b */
[----:B------:R-:W-:Y:S02]  /*0b90*/  FFMA R3, R2, R3, R2 ;  /* 0x0000000302037223 */ /* 0x000fe40000000002 */
[----:B------:R-:W-:Y:S01]  /*0ba0*/  FFMA R15, R15, -0.75, R0 ;  /* 0xbf4000000f0f7823 */ /* 0x000fe20000000000 */
[----:B------:R-:W-:-:S03]  /*0bb0*/  FFMA R12, R17, -0.75, R12 ;  /* 0xbf400000110c7823 */ /* 0x000fc6000000000c */
[----:B------:R-:W-:Y:S01]  /*0bc0*/  FFMA R15, R22, 0.15000000596046447754, R15 ;  /* 0x3e19999a160f7823 */ /* 0x000fe2000000000f */
[----:B------:R-:W-:-:S03]  /*0bd0*/  FFMA R12, R21, 0.15000000596046447754, R12 ;  /* 0x3e19999a150c7823 */ /* 0x000fc6000000000c */
[----:B------:R-:W-:Y:S01]  /*0be0*/  FFMA R0, R20, -0.016666667535901069641, R15 ;  /* 0xbc88888914007823 */ /* 0x000fe2000000000f */
[----:B--2---:R-:W-:-:S04]  /*0bf0*/  FFMA R23, R23, -0.016666667535901069641, R12 ;  /* 0xbc88888917177823 */ /* 0x004fc8000000000c */
[----:B------:R-:W-:-:S04]  /*0c00*/  FADD R0, R0, R23 ;  /* 0x0000001700007221 */ /* 0x000fc80000000000 */
[----:B------:R-:W0:Y:S01]  /*0c10*/  FCHK P0, R0, R19 ;  /* 0x0000001300007302 */ /* 0x000e220000000000 */
[----:B------:R-:W-:-:S04]  /*0c20*/  FFMA R2, R0, R3, RZ ;  /* 0x0000000300027223 */ /* 0x000fc800000000ff */
[----:B------:R-:W-:-:S04]  /*0c30*/  FFMA R4, R2, -R19, R0 ;  /* 0x8000001302047223 */ /* 0x000fc80000000000 */
[----:B------:R-:W-:Y:S01]  /*0c40*/  FFMA R3, R3, R4, R2 ;  /* 0x0000000403037223 */ /* 0x000fe20000000002 */
[----:B0-----:R-:W-:Y:S06]  /*0c50*/  @!P0 BRA `(.L_x_7) ;  /* 0x0000000000108947 */ /* 0x001fec0003800000 */
[----:B------:R-:W0:Y:S01]  /*0c60*/  LDC R3, c[0x3][0xc] ;  /* 0x00c00300ff037b82 */ /* 0x000e220000000800 */
[----:B------:R-:W-:-:S07]  /*0c70*/  MOV R2, 0xc90 ;  /* 0x00000c9000027802 */ /* 0x000fce0000000f00 */
[----:B0----5:R-:W-:Y:S05]  /*0c80*/  CALL.REL.NOINC `($__internal_0_$__cuda_sm3x_div_rn_noftz_f32_slowpath) ;  /* 0x0000000000407944 */ /* 0x021fea0003c00000 */
[----:B------:R-:W-:-:S07]  /*0c90*/  MOV R3, R0 ;  /* 0x0000000000037202 */ /* 0x000fce0000000f00 */
.L_x_7:
[----:B------:R-:W-:Y:S05]  /*0ca0*/  BSYNC.RECONVERGENT B0 ;  /* 0x0000000000007941 */ /* 0x000fea0003800200 */
.L_x_6:
[----:B------:R-:W0:Y:S01]  /*0cb0*/  LDCU.64 UR6, c[0x3][URZ] ;  /* 0x00c00000ff0677ac */ /* 0x000e220008000a00 */
[----:B------:R-:W1:Y:S01]  /*0cc0*/  LDCU UR4, c[0x3][0x8] ;  /* 0x00c00100ff0477ac */ /* 0x000e620008000800 */
[----:B------:R-:W2:Y:S01]  /*0cd0*/  LDCU UR5, c[0x0][0x398] ;  /* 0x00007300ff0577ac */ /* 0x000ea20008000800 */
[----:B0-----:R-:W-:Y:S01]  /*0ce0*/  ISETP.GE.AND P0, PT, R5, UR7, PT ;  /* 0x0000000705007c0c */ /* 0x001fe2000bf06270 */
[----:B-1---5:R-:W-:-:S03]  /*0cf0*/  FFMA R6, R3, UR4, R6 ;  /* 0x0000000403067c23 */ /* 0x022fc60008000006 */
[----:B------:R-:W-:Y:S01]  /*0d00*/  ISETP.GE.OR P0, PT, R10, UR6, P0 ;  /* 0x000000060a007c0c */ /* 0x000fe20008706670 */
[----:B------:R-:W-:-:S04]  /*0d10*/  FADD R6, R7, R6 ;  /* 0x0000000607067221 */ /* 0x000fc80000000000 */
[----:B------:R-:W-:-:S04]  /*0d20*/  FFMA R11, -R11, R14, R6 ;  /* 0x0000000e0b0b7223 */ /* 0x000fc80000000106 */
[----:B--2---:R-:W-:-:S04]  /*0d30*/  FFMA R11, R11, UR5, R14 ;  /* 0x000000050b0b7c23 */ /* 0x004fc8000800000e */
[----:B------:R-:W-:Y:S05]  /*0d40*/  @P0 EXIT ;  /* 0x000000000000094d */ /* 0x000fea0003800000 */
[----:B------:R-:W0:Y:S01]  /*0d50*/  LDCU UR4, c[0x0][0x380] ;  /* 0x00007000ff0477ac */ /* 0x000e220008000800 */
[----:B------:R-:W-:-:S04]  /*0d60*/  IMAD.MOV.U32 R4, RZ, RZ, R8 ;  /* 0x000000ffff047224 */ /* 0x000fc800078e0008 */
[----:B0-----:R0:W-:Y:S02]  /*0d70*/  SUST.D.BA.2D.STRONG.SM [R4], R11, UR4 ;  /* 0x68ff040b04007f9d */ /* 0x0011e4000810a900 */
[----:B0-----:R-:W-:Y:S05]  /*0d80*/  EXIT ;  /* 0x000000000000794d */ /* 0x001fea0003800000 */
        .weak           $__internal_0_$__cuda_sm3x_div_rn_noftz_f32_slowpath
        .type           $__internal_0_$__cuda_sm3x_div_rn_noftz_f32_slowpath,@function
        .size           $__internal_0_$__cuda_sm3x_div_rn_noftz_f32_slowpath,(.L_x_71 - $__internal_0_$__cuda_sm3x_div_rn_noftz_f32_slowpath)
$__internal_0_$__cuda_sm3x_div_rn_noftz_f32_slowpath:
[----:B------:R-:W-:Y:S01]  /*0d90*/  SHF.R.U32.HI R9, RZ, 0x17, R3 ;  /* 0x00000017ff097819 */ /* 0x000fe20000011603 */
[----:B------:R-:W-:Y:S01]  /*0da0*/  BSSY.RECONVERGENT B1, `(.L_x_8) ;  /* 0x0000063000017945 */ /* 0x000fe20003800200 */
[----:B------:R-:W-:Y:S02]  /*0db0*/  SHF.R.U32.HI R4, RZ, 0x17, R0 ;  /* 0x00000017ff047819 */ /* 0x000fe40000011600 */
[----:B------:R-:W-:Y:S02]  /*0dc0*/  LOP3.LUT R9, R9, 0xff, RZ, 0xc0, !PT ;  /* 0x000000ff09097812 */ /* 0x000fe400078ec0ff */
[----:B------:R-:W-:Y:S02]  /*0dd0*/  LOP3.LUT R12, R4, 0xff, RZ, 0xc0, !PT ;  /* 0x000000ff040c7812 */ /* 0x000fe400078ec0ff */
[----:B------:R-:W-:Y:S01]  /*0de0*/  MOV R13, R0 ;  /* 0x00000000000d7202 */ /* 0x000fe20000000f00 */
[----:B------:R-:W-:Y:S02]  /*0df0*/  VIADD R16, R9, 0xffffffff ;  /* 0xffffffff09107836 */ /* 0x000fe40000000000 */
[----:B------:R-:W-:-:S03]  /*0e00*/  VIADD R15, R12, 0xffffffff ;  /* 0xffffffff0c0f7836 */ /* 0x000fc60000000000 */
[----:B------:R-:W-:-:S04]  /*0e10*/  ISETP.GT.U32.AND P0, PT, R16, 0xfd, PT ;  /* 0x000000fd1000780c */ /* 0x000fc80003f04070 */
[----:B------:R-:W-:-:S13]  /*0e20*/  ISETP.GT.U32.OR P0, PT, R15, 0xfd, P0 ;  /* 0x000000fd0f00780c */ /* 0x000fda0000704470 */
[----:B------:R-:W-:Y:S01]  /*0e30*/  @!P0 IMAD.MOV.U32 R4, RZ, RZ, RZ ;  /* 0x000000ffff048224 */ /* 0x000fe200078e00ff */
[----:B------:R-:W-:Y:S06]  /*0e40*/  @!P0 BRA `(.L_x_9) ;  /* 0x00000000005c8947 */ /* 0x000fec0003800000 */
[----:B------:R-:W-:Y:S02]  /*0e50*/  FSETP.GTU.FTZ.AND P1, PT, |R3|, +INF , PT ;  /* 0x7f8000000300780b */ /* 0x000fe40003f3c200 */
[----:B------:R-:W-:-:S04]  /*0e60*/  FSETP.GTU.FTZ.AND P0, PT, |R0|, +INF , PT ;  /* 0x7f8000000000780b */ /* 0x000fc80003f1c200 */
[----:B------:R-:W-:-:S13]  /*0e70*/  PLOP3.LUT P0, PT, P0, P1, PT, 0xf8, 0x8f ;  /* 0x00000000008f781c */ /* 0x000fda0000703f70 */
[----:B------:R-:W-:Y:S05]  /*0e80*/  @P0 BRA `(.L_x_10) ;  /* 0x00000004004c0947 */ /* 0x000fea0003800000 */
[----:B------:R-:W-:-:S13]  /*0e90*/  LOP3.LUT P0, RZ, R3, 0x7fffffff, R13, 0xc8, !PT ;  /* 0x7fffffff03ff7812 */ /* 0x000fda000780c80d */
[----:B------:R-:W-:Y:S05]  /*0ea0*/  @!P0 BRA `(.L_x_11) ;  /* 0x00000004003c8947 */ /* 0x000fea0003800000 */
[C---:B------:R-:W-:Y:S02]  /*0eb0*/  FSETP.NEU.FTZ.AND P2, PT, |R0|.reuse, +INF , PT ;  /* 0x7f8000000000780b */ /* 0x040fe40003f5d200 */
[----:B------:R-:W-:Y:S02]  /*0ec0*/  FSETP.NEU.FTZ.AND P0, PT, |R3|, +INF , PT ;  /* 0x7f8000000300780b */ /* 0x000fe40003f1d200 */
[----:B------:R-:W-:-:S11]  /*0ed0*/  FSETP.NEU.FTZ.AND P1, PT, |R0|, +INF , PT ;  /* 0x7f8000000000780b */ /* 0x000fd60003f3d200 */
[----:B------:R-:W-:Y:S05]  /*0ee0*/  @!P0 BRA !P2, `(.L_x_11) ;  /* 0x00000004002c8947 */ /* 0x000fea0005000000 */
[----:B------:R-:W-:-:S04]  /*0ef0*/  LOP3.LUT P2, RZ, R13, 0x7fffffff, RZ, 0xc0, !PT ;  /* 0x7fffffff0dff7812 */ /* 0x000fc8000784c0ff */
[----:B------:R-:W-:-:S13]  /*0f00*/  PLOP3.LUT P0, PT, P0, P2, PT, 0x2f, 0xf2 ;  /* 0x0000000000f2781c */ /* 0x000fda0000704577 */
[----:B------:R-:W-:Y:S05]  /*0f10*/  @P0 BRA `(.L_x_12) ;  /* 0x0000000400180947 */ /* 0x000fea0003800000 */
[----:B------:R-:W-:-:S04]  /*0f20*/  LOP3.LUT P0, RZ, R3, 0x7fffffff, RZ, 0xc0, !PT ;  /* 0x7fffffff03ff7812 */ /* 0x000fc8000780c0ff */
[----:B------:R-:W-:-:S13]  /*0f30*/  PLOP3.LUT P0, PT, P1, P0, PT, 0x2f, 0xf2 ;  /* 0x0000000000f2781c */ /* 0x000fda0000f00577 */
[----:B------:R-:W-:Y:S05]  /*0f40*/  @P0 BRA `(.L_x_13) ;  /* 0x0000000400000947 */ /* 0x000fea0003800000 */
[----:B------:R-:W-:Y:S02]  /*0f50*/  ISETP.GE.AND P0, PT, R15, RZ, PT ;  /* 0x000000ff0f00720c */ /* 0x000fe40003f06270 */
[----:B------:R-:W-:-:S11]  /*0f60*/  ISETP.GE.AND P1, PT, R16, RZ, PT ;  /* 0x000000ff1000720c */ /* 0x000fd60003f26270 */
[----:B------:R-:W-:Y:S02]  /*0f70*/  @P0 IMAD.MOV.U32 R4, RZ, RZ, RZ ;  /* 0x000000ffff040224 */ /* 0x000fe400078e00ff */
[----:B------:R-:W-:Y:S01]  /*0f80*/  @!P0 FFMA R13, R0, 1.84467440737095516160e+19, RZ ;  /* 0x5f800000000d8823 */ /* 0x000fe200000000ff */
[----:B------:R-:W-:Y:S02]  /*0f90*/  @!P0 IMAD.MOV.U32 R4, RZ, RZ, -0x40 ;  /* 0xffffffc0ff048424 */ /* 0x000fe400078e00ff */
[----:B------:R-:W-:-:S03]  /*0fa0*/  @!P1 FFMA R3, R3, 1.84467440737095516160e+19, RZ ;  /* 0x5f80000003039823 */ /* 0x000fc600000000ff */
[----:B------:R-:W-:-:S07]  /*0fb0*/  @!P1 IADD3 R4, PT, PT, R4, 0x40, RZ ;  /* 0x0000004004049810 */ /* 0x000fce0007ffe0ff */
.L_x_9:
[----:B------:R-:W-:Y:S01]  /*0fc0*/  LEA R0, R9, 0xc0800000, 0x17 ;  /* 0xc080000009007811 */ /* 0x000fe200078eb8ff */
[----:B------:R-:W-:Y:S01]  /*0fd0*/  VIADD R12, R12, 0xffffff81 ;  /* 0xffffff810c0c7836 */ /* 0x000fe20000000000 */
[----:B------:R-:W-:Y:S03]  /*0fe0*/  BSSY.RECONVERGENT B2, `(.L_x_14) ;  /* 0x0000035000027945 */ /* 0x000fe60003800200 */
[----:B------:R-:W-:Y:S01]  /*0ff0*/  IMAD.IADD R3, R3, 0x1, -R0 ;  /* 0x0000000103037824 */ /* 0x000fe200078e0a00 */
[C---:B------:R-:W-:Y:S01]  /*1000*/  IADD3 R9, PT, PT, R12.reuse, 0x7f, -R9 ;  /* 0x0000007f0c097810 */ /* 0x040fe20007ffe809 */
[----:B------:R-:W-:Y:S02]  /*1010*/  IMAD R0, R12, -0x800000, R13 ;  /* 0xff8000000c007824 */ /* 0x000fe400078e020d */
[----:B------:R-:W0:Y:S01]  /*1020*/  MUFU.RCP R15, R3 ;  /* 0x00000003000f7308 */ /* 0x000e220000001000 */
[----:B------:R-:W-:Y:S01]  /*1030*/  FADD.FTZ R17, -R3, -RZ ;  /* 0x800000ff03117221 */ /* 0x000fe20000010100 */
[----:B------:R-:W-:-:S03]  /*1040*/  IMAD.IADD R9, R9, 0x1, R4 ;  /* 0x0000000109097824 */ /* 0x000fc600078e0204 */
[----:B0-----:R-:W-:-:S04]  /*1050*/  FFMA R16, R15, R17, 1 ;  /* 0x3f8000000f107423 */ /* 0x001fc80000000011 */
[----:B------:R-:W-:-:S04]  /*1060*/  FFMA R18, R15, R16, R15 ;  /* 0x000000100f127223 */ /* 0x000fc8000000000f */
[----:B------:R-:W-:-:S04]  /*1070*/  FFMA R13, R0, R18, RZ ;  /* 0x00000012000d7223 */ /* 0x000fc800000000ff */
[----:B------:R-:W-:-:S04]  /*1080*/  FFMA R16, R17, R13, R0 ;  /* 0x0000000d11107223 */ /* 0x000fc80000000000 */
[----:B------:R-:W-:-:S04]  /*1090*/  FFMA R13, R18, R16, R13 ;  /* 0x00000010120d7223 */ /* 0x000fc8000000000d */
[----:B------:R-:W-:-:S04]  /*10a0*/  FFMA R16, R17, R13, R0 ;  /* 0x0000000d11107223 */ /* 0x000fc80000000000 */
[----:B------:R-:W-:-:S05]  /*10b0*/  FFMA R0, R18, R16, R13 ;  /* 0x0000001012007223 */ /* 0x000fca000000000d */
[----:B------:R-:W-:-:S04]  /*10c0*/  SHF.R.U32.HI R3, RZ, 0x17, R0 ;  /* 0x00000017ff037819 */ /* 0x000fc80000011600 */
[----:B------:R-:W-:-:S04]  /*10d0*/  LOP3.LUT R3, R3, 0xff, RZ, 0xc0, !PT ;  /* 0x000000ff03037812 */ /* 0x000fc800078ec0ff */
[----:B------:R-:W-:-:S05]  /*10e0*/  IADD3 R15, PT, PT, R3, R9, RZ ;  /* 0x00000009030f7210 */ /* 0x000fca0007ffe0ff */
[----:B------:R-:W-:-:S05]  /*10f0*/  VIADD R3, R15, 0xffffffff ;  /* 0xffffffff0f037836 */ /* 0x000fca0000000000 */
[----:B------:R-:W-:-:S13]  /*1100*/  ISETP.GE.U32.AND P0, PT, R3, 0xfe, PT ;  /* 0x000000fe0300780c */ /* 0x000fda0003f06070 */
[----:B------:R-:W-:Y:S05]  /*1110*/  @!P0 BRA `(.L_x_15) ;  /* 0x0000000000808947 */ /* 0x000fea0003800000 */
[----:B------:R-:W-:-:S13]  /*1120*/  ISETP.GT.AND P0, PT, R15, 0xfe, PT ;  /* 0x000000fe0f00780c */ /* 0x000fda0003f04270 */
[----:B------:R-:W-:Y:S05]  /*1130*/  @P0 BRA `(.L_x_16) ;  /* 0x00000000006c0947 */ /* 0x000fea0003800000 */
[----:B------:R-:W-:-:S13]  /*1140*/  ISETP.GE.AND P0, PT, R15, 0x1, PT ;  /* 0x000000010f00780c */ /* 0x000fda0003f06270 */
[----:B------:R-:W-:Y:S05]  /*1150*/  @P0 BRA `(.L_x_17) ;  /* 0x0000000000740947 */ /* 0x000fea0003800000 */
[----:B------:R-:W-:Y:S02]  /*1160*/  ISETP.GE.AND P0, PT, R15, -0x18, PT ;  /* 0xffffffe80f00780c */ /* 0x000fe40003f06270 */
[----:B------:R-:W-:-:S11]  /*1170*/  LOP3.LUT R0, R0, 0x80000000, RZ, 0xc0, !PT ;  /* 0x8000000000007812 */ /* 0x000fd600078ec0ff */
[----:B------:R-:W-:Y:S05]  /*1180*/  @!P0 BRA `(.L_x_17) ;  /* 0x0000000000688947 */ /* 0x000fea0003800000 */
[CCC-:B------:R-:W-:Y:S01]  /*1190*/  FFMA.RZ R3, R18.reuse, R16.reuse, R13.reuse ;  /* 0x0000001012037223 */ /* 0x1c0fe2000000c00d */
[C---:B------:R-:W-:Y:S02]  /*11a0*/  VIADD R12, R15.reuse, 0x20 ;  /* 0x000000200f0c7836 */ /* 0x040fe40000000000 */
[CCC-:B------:R-:W-:Y:S01]  /*11b0*/  FFMA.RM R4, R18.reuse, R16.reuse, R13.reuse ;  /* 0x0000001012047223 */ /* 0x1c0fe2000000400d */
[----:B------:R-:W-:Y:S02]  /*11c0*/  ISETP.NE.AND P2, PT, R15, RZ, PT ;  /* 0x000000ff0f00720c */ /* 0x000fe40003f45270 */
[----:B------:R-:W-:Y:S01]  /*11d0*/  LOP3.LUT R9, R3, 0x7fffff, RZ, 0xc0, !PT ;  /* 0x007fffff03097812 */ /* 0x000fe200078ec0ff */
[----:B------:R-:W-:Y:S01]  /*11e0*/  FFMA.RP R3, R18, R16, R13 ;  /* 0x0000001012037223 */ /* 0x000fe2000000800d */
[----:B------:R-:W-:Y:S01]  /*11f0*/  IMAD.MOV R13, RZ, RZ, -R15 ;  /* 0x000000ffff0d7224 */ /* 0x000fe200078e0a0f */
[----:B------:R-:W-:Y:S02]  /*1200*/  ISETP.NE.AND P1, PT, R15, RZ, PT ;  /* 0x000000ff0f00720c */ /* 0x000fe40003f25270 */
[----:B------:R-:W-:-:S02]  /*1210*/  LOP3.LUT R9, R9, 0x800000, RZ, 0xfc, !PT ;  /* 0x0080000009097812 */ /* 0x000fc400078efcff */
[----:B------:R-:W-:Y:S02]  /*1220*/  FSETP.NEU.FTZ.AND P0, PT, R3, R4, PT ;  /* 0x000000040300720b */ /* 0x000fe40003f1d000 */
[----:B------:R-:W-:Y:S02]  /*1230*/  SHF.L.U32 R12, R9, R12, RZ ;  /* 0x0000000c090c7219 */ /* 0x000fe400000006ff */
[----:B------:R-:W-:Y:S02]  /*1240*/  SEL R4, R13, RZ, P2 ;  /* 0x000000ff0d047207 */ /* 0x000fe40001000000 */
[----:B------:R-:W-:Y:S02]  /*1250*/  ISETP.NE.AND P1, PT, R12, RZ, P1 ;  /* 0x000000ff0c00720c */ /* 0x000fe40000f25270 */
[----:B------:R-:W-:Y:S02]  /*1260*/  SHF.R.U32.HI R4, RZ, R4, R9 ;  /* 0x00000004ff047219 */ /* 0x000fe40000011609 */
[----:B------:R-:W-:-:S02]  /*1270*/  PLOP3.LUT P0, PT, P0, P1, PT, 0xf8, 0x8f ;  /* 0x00000000008f781c */ /* 0x000fc40000703f70 */
[----:B------:R-:W-:Y:S02]  /*1280*/  SHF.R.U32.HI R12, RZ, 0x1, R4 ;  /* 0x00000001ff0c7819 */ /* 0x000fe40000011604 */
[----:B------:R-:W-:-:S04]  /*1290*/  SEL R3, RZ, 0x1, !P0 ;  /* 0x00000001ff037807 */ /* 0x000fc80004000000 */
[----:B------:R-:W-:-:S04]  /*12a0*/  LOP3.LUT R3, R3, 0x1, R12, 0xf8, !PT ;  /* 0x0000000103037812 */ /* 0x000fc800078ef80c */
[----:B------:R-:W-:-:S04]  /*12b0*/  LOP3.LUT R3, R3, R4, RZ, 0xc0, !PT ;  /* 0x0000000403037212 */ /* 0x000fc800078ec0ff */
[----:B------:R-:W-:-:S04]  /*12c0*/  IADD3 R3, PT, PT, R12, R3, RZ ;  /* 0x000000030c037210 */ /* 0x000fc80007ffe0ff */
[----:B------:R-:W-:Y:S01]  /*12d0*/  LOP3.LUT R0, R3, R0, RZ, 0xfc, !PT ;  /* 0x0000000003007212 */ /* 0x000fe200078efcff */
[----:B------:R-:W-:Y:S06]  /*12e0*/  BRA `(.L_x_17) ;  /* 0x0000000000107947 */ /* 0x000fec0003800000 */
.L_x_16:
[----:B------:R-:W-:-:S04]  /*12f0*/  LOP3.LUT R0, R0, 0x80000000, RZ, 0xc0, !PT ;  /* 0x8000000000007812 */ /* 0x000fc800078ec0ff */
[----:B------:R-:W-:Y:S01]  /*1300*/  LOP3.LUT R0, R0, 0x7f800000, RZ, 0xfc, !PT ;  /* 0x7f80000000007812 */ /* 0x000fe200078efcff */
[----:B------:R-:W-:Y:S06]  /*1310*/  BRA `(.L_x_17) ;  /* 0x0000000000047947 */ /* 0x000fec0003800000 */
.L_x_15:
[----:B------:R-:W-:-:S07]  /*1320*/  IMAD R0, R9, 0x800000, R0 ;  /* 0x0080000009007824 */ /* 0x000fce00078e0200 */
.L_x_17:
[----:B------:R-:W-:Y:S05]  /*1330*/  BSYNC.RECONVERGENT B2 ;  /* 0x0000000000027941 */ /* 0x000fea0003800200 */
.L_x_14:
[----:B------:R-:W-:Y:S05]  /*1340*/  BRA `(.L_x_18) ;  /* 0x0000000000207947 */ /* 0x000fea0003800000 */
.L_x_13:
[----:B------:R-:W-:-:S04]  /*1350*/  LOP3.LUT R0, R3, 0x80000000, R13, 0x48, !PT ;  /* 0x8000000003007812 */ /* 0x000fc800078e480d */
[----:B------:R-:W-:Y:S01]  /*1360*/  LOP3.LUT R0, R0, 0x7f800000, RZ, 0xfc, !PT ;  /* 0x7f80000000007812 */ /* 0x000fe200078efcff */
[----:B------:R-:W-:Y:S06]  /*1370*/  BRA `(.L_x_18) ;  /* 0x0000000000147947 */ /* 0x000fec0003800000 */
.L_x_12:
[----:B------:R-:W-:Y:S01]  /*1380*/  LOP3.LUT R0, R3, 0x80000000, R13, 0x48, !PT ;  /* 0x8000000003007812 */ /* 0x000fe200078e480d */
[----:B------:R-:W-:Y:S06]  /*1390*/  BRA `(.L_x_18) ;  /* 0x00000000000c7947 */ /* 0x000fec0003800000 */
.L_x_11:
[----:B------:R-:W0:Y:S01]  /*13a0*/  MUFU.RSQ R0, -QNAN ;  /* 0xffc0000000007908 */ /* 0x000e220000001400 */
[----:B------:R-:W-:Y:S05]  /*13b0*/  BRA `(.L_x_18) ;  /* 0x0000000000047947 */ /* 0x000fea0003800000 */
.L_x_10:
[----:B------:R-:W-:-:S07]  /*13c0*/  FADD.FTZ R0, R0, R3 ;  /* 0x0000000300007221 */ /* 0x000fce0000010000 */
.L_x_18:
[----:B------:R-:W-:Y:S05]  /*13d0*/  BSYNC.RECONVERGENT B1 ;  /* 0x0000000000017941 */ /* 0x000fea0003800200 */
.L_x_8:
[----:B------:R-:W-:-:S04]  /*13e0*/  IMAD.MOV.U32 R3, RZ, RZ, 0x0 ;  /* 0x00000000ff037424 */ /* 0x000fc800078e00ff */
[----:B0-----:R-:W-:Y:S05]  /*13f0*/  RET.REL.NODEC R2 `(iteratePressure) ;  /* 0xffffffec02007950 */ /* 0x001fea0003c3ffff */
.L_x_19:
[----:B------:R-:W-:-:S00]  /*1400*/  BRA `(.L_x_19) ;  /* 0xfffffffc00fc7947 */ /* 0x000fc0000383ffff */
[----:B------:R-:W-:-:S00]  /*1410*/  NOP ;  /* 0x0000000000007918 */ /* 0x000fc00000000000 */
        /* <DEDUP_REMOVED lines=14> */
.L_x_71:


//--------------------- .text.iterateAux          --------------------------
	.section	.text.iterateAux,"ax",@progbits
	.align	128
        .global         iterateAux
        .type           iterateAux,@function
        .size           iterateAux,(.L_x_75 - iterateAux)
        .other          iterateAux,@"STO_CUDA_ENTRY STV_DEFAULT"
iterateAux:
.text.iterateAux:
[----:B------:R-:W-:Y:S01]  /*0000*/  LDC R1, c[0x0][0x37c] ;  /* 0x0000df00ff017b82 */ /* 0x000fe20000000800 */
[----:B------:R-:W0:Y:S07]  /*0010*/  S2R R12, SR_TID.X ;  /* 0x00000000000c7919 */ /* 0x000e2e0000002100 */
[----:B------:R-:W0:Y:S01]  /*0020*/  S2UR UR4, SR_CTAID.X ;  /* 0x00000000000479c3 */ /* 0x000e220000002500 */
[----:B------:R-:W1:Y:S01]  /*0030*/  LDCU UR6, c[0x0][0x388] ;  /* 0x00007100ff0677ac */ /* 0x000e620008000800 */
[----:B------:R-:W2:Y:S01]  /*0040*/  S2R R16, SR_TID.Y ;  /* 0x0000000000107919 */ /* 0x000ea20000002200 */
[----:B------:R-:W3:Y:S05]  /*0050*/  LDCU UR7, c[0x3][0x4] ;  /* 0x00c00080ff0777ac */ /* 0x000eea0008000800 */
[----:B------:R-:W0:Y:S08]  /*0060*/  LDC R10, c[0x0][0x360] ;  /* 0x0000d800ff0a7b82 */ /* 0x000e300000000800 */
[----:B------:R-:W2:Y:S08]  /*0070*/  S2UR UR5, SR_CTAID.Y ;  /* 0x00000000000579c3 */ /* 0x000eb00000002600 */
[----:B------:R-:W2:Y:S01]  /*0080*/  LDC R7, c[0x0][0x364] ;  /* 0x0000d900ff077b82 */ /* 0x000ea20000000800 */
[----:B0-----:R-:W-:-:S07]  /*0090*/  IMAD R8, R10, UR4, R12 ;  /* 0x000000040a087c24 */ /* 0x001fce000f8e020c */
[----:B------:R-:W0:Y:S01]  /*00a0*/  LDC R0, c[0x3][0x10] ;  /* 0x00c00400ff007b82 */ /* 0x000e220000000800 */
[----:B------:R-:W-:Y:S02]  /*00b0*/  IMAD.SHL.U32 R4, R8, 0x8, RZ ;  /* 0x0000000808047824 */ /* 0x000fe400078e00ff */
[----:B--2---:R-:W-:-:S04]  /*00c0*/  IMAD R5, R7, UR5, R16 ;  /* 0x0000000507057c24 */ /* 0x004fc8000f8e0210 */
[----:B-1----:R1:W5:Y:S01]  /*00d0*/  SULD.D.BA.2D.64.STRONG.SM R2, [R4], UR6 ;  /* 0x68ff060004027f99 */ /* 0x00236200081eab00 */
[----:B------:R-:W-:Y:S01]  /*00e0*/  IABS R23, R8 ;  /* 0x0000000800177213 */ /* 0x000fe20000000000 */
[----:B------:R-:W2:Y:S01]  /*00f0*/  S2UR UR5, SR_CgaCtaId ;  /* 0x00000000000579c3 */ /* 0x000ea20000008800 */
[----:B------:R-:W-:Y:S01]  /*0100*/  IABS R25, R5 ;  /* 0x0000000500197213 */ /* 0x000fe20000000000 */
[----:B------:R-:W-:Y:S01]  /*0110*/  UMOV UR4, 0x400 ;  /* 0x0000040000047882 */ /* 0x000fe20000000000 */
[-C--:B0-----:R-:W-:Y:S01]  /*0120*/  IABS R6, R0.reuse ;  /* 0x0000000000067213 */ /* 0x081fe20000000000 */
[----:B------:R-:W-:Y:S01]  /*0130*/  BSSY.RECONVERGENT B0, `(.L_x_20) ;  /* 0x000005e000007945 */ /* 0x000fe20003800200 */
[----:B---3--:R-:W-:Y:S02]  /*0140*/  IADD3 R21, PT, PT, R5, -UR7, R0 ;  /* 0x8000000705157c10 */ /* 0x008fe4000fffe000 */
[----:B------:R-:W0:Y:S02]  /*0150*/  I2F.RP R9, R6 ;  /* 0x0000000600097306 */ /* 0x000e240000209400 */
[----:B------:R-:W-:Y:S01]  /*0160*/  IABS R27, R21 ;  /* 0x00000015001b7213 */ /* 0x000fe20000000000 */
[----:B-1----:R-:W1:Y:S01]  /*0170*/  LDCU UR6, c[0x3][URZ] ;  /* 0x00c00000ff0677ac */ /* 0x002e620008000800 */
[----:B------:R-:W-:-:S04]  /*0180*/  LOP3.LUT R21, R21, R0, RZ, 0x3c, !PT ;  /* 0x0000000015157212 */ /* 0x000fc800078e3cff */
[----:B0-----:R-:W0:Y:S01]  /*0190*/  MUFU.RCP R9, R9 ;  /* 0x0000000900097308 */ /* 0x001e220000001000 */
[----:B--2---:R-:W-:Y:S01]  /*01a0*/  ULEA UR4, UR5, UR4, 0x18 ;  /* 0x0000000405047291 */ /* 0x004fe2000f8ec0ff */
[----:B-1----:R-:W-:Y:S01]  /*01b0*/  IADD3 R19, PT, PT, R8, -UR6, R0 ;  /* 0x8000000608137c10 */ /* 0x002fe2000fffe000 */
[----:B0-----:R-:W-:-:S03]  /*01c0*/  VIADD R14, R9, 0xffffffe ;  /* 0x0ffffffe090e7836 */ /* 0x001fc60000000000 */
[----:B------:R-:W-:Y:S02]  /*01d0*/  IABS R9, R19 ;  /* 0x0000001300097213 */ /* 0x000fe40000000000 */
[----:B------:R-:W-:Y:S01]  /*01e0*/  LOP3.LUT R19, R19, R0, RZ, 0x3c, !PT ;  /* 0x0000000013137212 */ /* 0x000fe200078e3cff */
[----:B------:R0:W1:Y:S02]  /*01f0*/  F2I.FTZ.U32.TRUNC.NTZ R15, R14 ;  /* 0x0000000e000f7305 */ /* 0x000064000021f000 */
[----:B0-----:R-:W-:Y:S01]  /*0200*/  IMAD.MOV.U32 R14, RZ, RZ, RZ ;  /* 0x000000ffff0e7224 */ /* 0x001fe200078e00ff */
[----:B-1----:R-:W-:-:S05]  /*0210*/  IADD3 R11, PT, PT, RZ, -R15, RZ ;  /* 0x8000000fff0b7210 */ /* 0x002fca0007ffe0ff */
[----:B------:R-:W-:-:S04]  /*0220*/  IMAD R11, R11, R6, RZ ;  /* 0x000000060b0b7224 */ /* 0x000fc800078e02ff */
[----:B------:R-:W-:-:S06]  /*0230*/  IMAD.HI.U32 R11, R15, R11, R14 ;  /* 0x0000000b0f0b7227 */ /* 0x000fcc00078e000e */
[----:B------:R-:W-:-:S04]  /*0240*/  IMAD.HI.U32 R13, R11, R9, RZ ;  /* 0x000000090b0d7227 */ /* 0x000fc800078e00ff */
[----:B------:R-:W-:Y:S01]  /*0250*/  IMAD.HI.U32 R17, R11, R23, RZ ;  /* 0x000000170b117227 */ /* 0x000fe200078e00ff */
[----:B------:R-:W-:-:S03]  /*0260*/  IADD3 R14, PT, PT, -R13, RZ, RZ ;  /* 0x000000ff0d0e7210 */ /* 0x000fc60007ffe1ff */
[----:B------:R-:W-:-:S04]  /*0270*/  IMAD.HI.U32 R15, R11, R25, RZ ;  /* 0x000000190b0f7227 */ /* 0x000fc800078e00ff */
[C---:B------:R-:W-:Y:S01]  /*0280*/  IMAD R9, R6.reuse, R14, R9 ;  /* 0x0000000e06097224 */ /* 0x040fe200078e0209 */
[----:B------:R-:W-:Y:S01]  /*0290*/  IADD3 R20, PT, PT, -R15, RZ, RZ ;  /* 0x000000ff0f147210 */ /* 0x000fe20007ffe1ff */
[----:B------:R-:W-:Y:S02]  /*02a0*/  IMAD.MOV R18, RZ, RZ, -R17 ;  /* 0x000000ffff127224 */ /* 0x000fe400078e0a11 */
[----:B------:R-:W-:Y:S01]  /*02b0*/  IMAD.HI.U32 R14, R11, R27, RZ ;  /* 0x0000001b0b0e7227 */ /* 0x000fe200078e00ff */
[----:B------:R-:W-:Y:S02]  /*02c0*/  ISETP.GT.U32.AND P4, PT, R6, R9, PT ;  /* 0x000000090600720c */ /* 0x000fe40003f84070 */
[----:B------:R-:W-:Y:S01]  /*02d0*/  IADD3 R11, PT, PT, R10, 0x6, RZ ;  /* 0x000000060a0b7810 */ /* 0x000fe20007ffe0ff */
[C---:B------:R-:W-:Y:S02]  /*02e0*/  IMAD R23, R6.reuse, R18, R23 ;  /* 0x0000001206177224 */ /* 0x040fe400078e0217 */
[----:B------:R-:W-:-:S02]  /*02f0*/  IMAD R25, R6, R20, R25 ;  /* 0x0000001406197224 */ /* 0x000fc400078e0219 */
[----:B------:R-:W-:Y:S01]  /*0300*/  IMAD.MOV R20, RZ, RZ, -R14 ;  /* 0x000000ffff147224 */ /* 0x000fe200078e0a0e */
[----:B------:R-:W-:Y:S01]  /*0310*/  ISETP.GT.U32.AND P6, PT, R6, R23, PT ;  /* 0x000000170600720c */ /* 0x000fe20003fc4070 */
[----:B------:R-:W-:Y:S01]  /*0320*/  VIADD R18, R16, 0x3 ;  /* 0x0000000310127836 */ /* 0x000fe20000000000 */
[C---:B------:R-:W-:Y:S01]  /*0330*/  ISETP.GT.U32.AND P0, PT, R6.reuse, R25, PT ;  /* 0x000000190600720c */ /* 0x040fe20003f04070 */
[C---:B------:R-:W-:Y:S01]  /*0340*/  IMAD R27, R6.reuse, R20, R27 ;  /* 0x00000014061b7224 */ /* 0x040fe200078e021b */
[----:B------:R-:W-:Y:S01]  /*0350*/  LOP3.LUT R20, R5, R0, RZ, 0x3c, !PT ;  /* 0x0000000005147212 */ /* 0x000fe200078e3cff */
[----:B------:R-:W-:Y:S01]  /*0360*/  IMAD R18, R11, R18, R12 ;  /* 0x000000120b127224 */ /* 0x000fe200078e020c */
[-C--:B------:R-:W-:Y:S01]  /*0370*/  @!P4 IADD3 R9, PT, PT, R9, -R6.reuse, RZ ;  /* 0x800000060909c210 */ /* 0x080fe20007ffe0ff */
[----:B------:R-:W-:Y:S01]  /*0380*/  @!P4 VIADD R13, R13, 0x1 ;  /* 0x000000010d0dc836 */ /* 0x000fe20000000000 */
[----:B------:R-:W-:Y:S02]  /*0390*/  ISETP.GT.U32.AND P1, PT, R6, R27, PT ;  /* 0x0000001b0600720c */ /* 0x000fe40003f24070 */
[----:B------:R-:W-:-:S02]  /*03a0*/  ISETP.GE.U32.AND P5, PT, R9, R6, PT ;  /* 0x000000060900720c */ /* 0x000fc40003fa6070 */
[----:B------:R-:W-:Y:S01]  /*03b0*/  LEA R9, R18, UR4, 0x3 ;  /* 0x0000000412097c11 */ /* 0x000fe2000f8e18ff */
[----:B------:R-:W-:Y:S01]  /*03c0*/  @!P6 IMAD.IADD R23, R23, 0x1, -R6 ;  /* 0x000000011717e824 */ /* 0x000fe200078e0a06 */
[----:B------:R-:W-:Y:S01]  /*03d0*/  LOP3.LUT R18, R8, R0, RZ, 0x3c, !PT ;  /* 0x0000000008127212 */ /* 0x000fe200078e3cff */
[----:B------:R-:W-:Y:S01]  /*03e0*/  @!P0 VIADD R15, R15, 0x1 ;  /* 0x000000010f0f8836 */ /* 0x000fe20000000000 */
[-C--:B------:R-:W-:Y:S02]  /*03f0*/  @!P0 IADD3 R25, PT, PT, R25, -R6.reuse, RZ ;  /* 0x8000000619198210 */ /* 0x080fe40007ffe0ff */
[-C--:B------:R-:W-:Y:S02]  /*0400*/  ISETP.GE.U32.AND P2, PT, R23, R6.reuse, PT ;  /* 0x000000061700720c */ /* 0x080fe40003f46070 */
[-C--:B------:R-:W-:Y:S02]  /*0410*/  ISETP.GE.U32.AND P3, PT, R25, R6.reuse, PT ;  /* 0x000000061900720c */ /* 0x080fe40003f66070 */
[----:B------:R-:W-:Y:S01]  /*0420*/  @!P1 IADD3 R27, PT, PT, R27, -R6, RZ ;  /* 0x800000061b1b9210 */ /* 0x000fe20007ffe0ff */
[----:B------:R-:W-:Y:S01]  /*0430*/  @P5 VIADD R13, R13, 0x1 ;  /* 0x000000010d0d5836 */ /* 0x000fe20000000000 */
[----:B------:R-:W-:-:S02]  /*0440*/  @!P6 IADD3 R17, PT, PT, R17, 0x1, RZ ;  /* 0x000000011111e810 */ /* 0x000fc40007ffe0ff */
[----:B------:R-:W-:Y:S02]  /*0450*/  ISETP.GE.U32.AND P6, PT, R27, R6, PT ;  /* 0x000000061b00720c */ /* 0x000fe40003fc6070 */
[----:B------:R-:W-:Y:S02]  /*0460*/  ISETP.GE.AND P5, PT, R20, RZ, PT ;  /* 0x000000ff1400720c */ /* 0x000fe40003fa6270 */
[----:B------:R-:W-:Y:S02]  /*0470*/  ISETP.GE.AND P4, PT, R18, RZ, PT ;  /* 0x000000ff1200720c */ /* 0x000fe40003f86270 */
[----:B------:R-:W-:Y:S01]  /*0480*/  ISETP.GE.AND P0, PT, R21, RZ, PT ;  /* 0x000000ff1500720c */ /* 0x000fe20003f06270 */
[----:B------:R-:W-:Y:S01]  /*0490*/  @P3 VIADD R15, R15, 0x1 ;  /* 0x000000010f0f3836 */ /* 0x000fe20000000000 */
[----:B------:R-:W-:Y:S02]  /*04a0*/  @P2 IADD3 R17, PT, PT, R17, 0x1, RZ ;  /* 0x0000000111112810 */ /* 0x000fe40007ffe0ff */
[----:B------:R-:W-:-:S02]  /*04b0*/  ISETP.GE.AND P2, PT, R19, RZ, PT ;  /* 0x000000ff1300720c */ /* 0x000fc40003f46270 */
[----:B------:R-:W-:Y:S02]  /*04c0*/  @!P1 IADD3 R14, PT, PT, R14, 0x1, RZ ;  /* 0x000000010e0e9810 */ /* 0x000fe40007ffe0ff */
[----:B------:R-:W-:Y:S01]  /*04d0*/  ISETP.NE.AND P3, PT, R0, RZ, PT ;  /* 0x000000ff0000720c */ /* 0x000fe20003f65270 */
[----:B------:R-:W-:Y:S01]  /*04e0*/  @!P5 IMAD.MOV R15, RZ, RZ, -R15 ;  /* 0x000000ffff0fd224 */ /* 0x000fe200078e0a0f */
[----:B------:R-:W-:Y:S01]  /*04f0*/  LOP3.LUT R0, RZ, R0, RZ, 0x33, !PT ;  /* 0x00000000ff007212 */ /* 0x000fe200078e33ff */
[----:B------:R-:W-:Y:S01]  /*0500*/  @P6 VIADD R14, R14, 0x1 ;  /* 0x000000010e0e6836 */ /* 0x000fe20000000000 */
[----:B------:R-:W-:Y:S02]  /*0510*/  @!P4 IADD3 R17, PT, PT, -R17, RZ, RZ ;  /* 0x000000ff1111c210 */ /* 0x000fe40007ffe1ff */
[----:B------:R-:W-:Y:S01]  /*0520*/  SEL R15, R0, R15, !P3 ;  /* 0x0000000f000f7207 */ /* 0x000fe20005800000 */
[----:B------:R-:W-:Y:S01]  /*0530*/  @!P0 IMAD.MOV R14, RZ, RZ, -R14 ;  /* 0x000000ffff0e8224 */ /* 0x000fe200078e0a0e */
[----:B------:R-:W-:-:S02]  /*0540*/  ISETP.GE.AND P0, PT, R12, 0x3, PT ;  /* 0x000000030c00780c */ /* 0x000fc40003f06270 */
[C---:B------:R-:W-:Y:S02]  /*0550*/  SEL R17, R0.reuse, R17, !P3 ;  /* 0x0000001100117207 */ /* 0x040fe40005800000 */
[----:B------:R-:W-:Y:S02]  /*0560*/  @!P2 IADD3 R13, PT, PT, -R13, RZ, RZ ;  /* 0x000000ff0d0da210 */ /* 0x000fe40007ffe1ff */
[----:B------:R-:W-:Y:S02]  /*0570*/  I2FP.F32.S32 R17, R17 ;  /* 0x0000001100117245 */ /* 0x000fe40000201400 */
[----:B------:R-:W-:Y:S02]  /*0580*/  I2FP.F32.S32 R15, R15 ;  /* 0x0000000f000f7245 */ /* 0x000fe40000201400 */
[C---:B------:R-:W-:Y:S02]  /*0590*/  SEL R13, R0.reuse, R13, !P3 ;  /* 0x0000000d000d7207 */ /* 0x040fe40005800000 */
[----:B------:R-:W-:Y:S01]  /*05a0*/  SEL R0, R0, R14, !P3 ;  /* 0x0000000e00007207 */ /* 0x000fe20005800000 */
[----:B------:R-:W-:Y:S01]  /*05b0*/  FADD R14, -R17, 1 ;  /* 0x3f800000110e7421 */ /* 0x000fe20000000100 */
[----:B------:R-:W-:-:S02]  /*05c0*/  I2FP.F32.S32 R13, R13 ;  /* 0x0000000d000d7245 */ /* 0x000fc40000201400 */
[----:B------:R-:W-:Y:S02]  /*05d0*/  I2FP.F32.S32 R0, R0 ;  /* 0x0000000000007245 */ /* 0x000fe40000201400 */
[----:B------:R-:W-:Y:S01]  /*05e0*/  FMNMX3 R14, R14, R13, RZ, !PT ;  /* 0x0000000d0e0e7276 */ /* 0x000fe200078000ff */
[----:B-----5:R0:W-:Y:S02]  /*05f0*/  STS.64 [R9+0x18], R2 ;  /* 0x0000180209007388 */ /* 0x0201e40000000a00 */
[----:B0-----:R-:W-:-:S05]  /*0600*/  FADD R3, -R15, 1 ;  /* 0x3f8000000f037421 */ /* 0x001fca0000000100 */
[----:B------:R-:W-:Y:S01]  /*0610*/  FMNMX3 R3, R3, R0, RZ, !PT ;  /* 0x0000000003037276 */ /* 0x000fe200078000ff */
[----:B------:R-:W-:Y:S06]  /*0620*/  @!P0 BRA `(.L_x_21) ;  /* 0x0000000000248947 */ /* 0x000fec0003800000 */
[----:B------:R-:W-:-:S04]  /*0630*/  IADD3 R13, PT, PT, R10, -0x3, RZ ;  /* 0xfffffffd0a0d7810 */ /* 0x000fc80007ffe0ff */
        /* <DEDUP_REMOVED lines=8> */
.L_x_21:
[----:B------:R-:W0:Y:S01]  /*06c0*/  LDCU UR5, c[0x0][0x388] ;  /* 0x00007100ff0577ac */ /* 0x000e220008000800 */
[----:B------:R-:W-:Y:S01]  /*06d0*/  VIADD R18, R4, 0xffffffe8 ;  /* 0xffffffe804127836 */ /* 0x000fe20000000000 */
[----:B------:R-:W-:-:S06]  /*06e0*/  MOV R19, R5 ;  /* 0x0000000500137202 */ /* 0x000fcc0000000f00 */
[----:B0-----:R-:W5:Y:S02]  /*06f0*/  SULD.D.BA.2D.64.STRONG.SM R18, [R18], UR5 ;  /* 0x68ff050012127f99 */ /* 0x001f6400081eab00 */
[----:B-----5:R0:W-:Y:S02]  /*0700*/  STS.64 [R9], R18 ;  /* 0x0000001209007388 */ /* 0x0201e40000000a00 */
.L_x_22:
[----:B------:R-:W-:Y:S05]  /*0710*/  BSYNC.RECONVERGENT B0 ;  /* 0x0000000000007941 */ /* 0x000fea0003800200 */
.L_x_20:
        /* <DEDUP_REMOVED lines=9> */
[----:B------:R-:W-:Y:S01]  /*07b0*/  IADD3 R7, PT, PT, R5, 0x3, RZ ;  /* 0x0000000305077810 */ /* 0x000fe20007ffe0ff */
[----:B------:R-:W-:-:S06]  /*07c0*/  IMAD.MOV.U32 R6, RZ, RZ, R4 ;  /* 0x000000ffff067224 */ /* 0x000fcc00078e0004 */
[----:B--2---:R-:W5:Y:S01]  /*07d0*/  SULD.D.BA.2D.64.STRONG.SM R6, [R6], UR5 ;  /* 0x68ff050006067f99 */ /* 0x004f6200081eab00 */
[----:B------:R-:W-:-:S05]  /*07e0*/  IADD3 R0, PT, PT, R16, 0x6, RZ ;  /* 0x0000000610007810 */ /* 0x000fca0007ffe0ff */
[----:B------:R-:W-:-:S05]  /*07f0*/  IMAD R0, R11, R0, R12 ;  /* 0x000000000b007224 */ /* 0x000fca00078e020c */
[----:B------:R-:W-:-:S05]  /*0800*/  LEA R0, R0, UR4, 0x3 ;  /* 0x0000000400007c11 */ /* 0x000fca000f8e18ff */
[----:B-----5:R3:W-:Y:S01]  /*0810*/  STS.64 [R0+0x18], R6 ;  /* 0x0000180600007388 */ /* 0x0207e20000000a00 */
[----:B------:R-:W-:Y:S05]  /*0820*/  BRA `(.L_x_25) ;  /* 0x0000000000147947 */ /* 0x000fea0003800000 */
.L_x_24:
[----:B------:R-:W2:Y:S01]  /*0830*/  LDCU UR5, c[0x0][0x388] ;  /* 0x00007100ff0577ac */ /* 0x000ea20008000800 */
[----:B------:R-:W-:Y:S01]  /*0840*/  VIADD R7, R5, 0xfffffffd ;  /* 0xfffffffd05077836 */ /* 0x000fe20000000000 */
[----:B------:R-:W-:-:S06]  /*0850*/  MOV R6, R4 ;  /* 0x0000000400067202 */ /* 0x000fcc0000000f00 */
[----:B--2---:R-:W5:Y:S02]  /*0860*/  SULD.D.BA.2D.64.STRONG.SM R6, [R6], UR5 ;  /* 0x68ff050006067f99 */ /* 0x004f6400081eab00 */
[----:B-----5:R2:W-:Y:S02]  /*0870*/  STS.64 [R17+0x18], R6 ;  /* 0x0000180611007388 */ /* 0x0205e40000000a00 */
.L_x_25:
[----:B------:R-:W-:Y:S05]  /*0880*/  BSYNC.RECONVERGENT B0 ;  /* 0x0000000000007941 */ /* 0x000fea0003800200 */
.L_x_23:
[----:B------:R-:W-:Y:S01]  /*0890*/  BAR.SYNC.DEFER_BLOCKING 0x0 ;  /* 0x0000000000007b1d */ /* 0x000fe20000010000 */
[----:B------:R-:W-:Y:S01]  /*08a0*/  IMAD.SHL.U32 R22, R8, 0x4, RZ ;  /* 0x0000000408167824 */ /* 0x000fe200078e00ff */
[----:B------:R-:W-:-:S04]  /*08b0*/  MOV R23, R5 ;  /* 0x0000000500177202 */ /* 0x000fc80000000f00 */
[----:B------:R-:W2:Y:S01]  /*08c0*/  LDCU UR5, c[0x0][0x380] ;  /* 0x00007000ff0577ac */ /* 0x000ea20008000800 */
[----:B------:R-:W4:Y:S01]  /*08d0*/  LDCU UR8, c[0x0][0x390] ;  /* 0x00007200ff0877ac */ /* 0x000f220008000800 */
[----:B------:R-:W-:Y:S02]  /*08e0*/  IMAD R13, R11, R16, R11 ;  /* 0x000000100b0d7224 */ /* 0x000fe400078e020b */
[C---:B------:R-:W-:Y:S01]  /*08f0*/  IMAD R21, R10.reuse, 0x10, R17 ;  /* 0x000000100a157824 */ /* 0x040fe200078e0211 */
[----:B------:R-:W0:Y:S01]  /*0900*/  LDCU UR9, c[0x0][0x398] ;  /* 0x00007300ff0977ac */ /* 0x000e220008000800 */
[----:B--23--:R2:W5:Y:S01]  /*0910*/  SULD.D.BA.2D.64.STRONG.SM R6, [R4], UR5 ;  /* 0x68ff050004067f99 */ /* 0x00c56200081eab00 */
[----:B------:R-:W3:Y:S01]  /*0920*/  LDS R0, [R9] ;  /* 0x0000000009007984 */ /* 0x000ee20000000800 */
[----:B----4-:R4:W5:Y:S01]  /*0930*/  SULD.D.BA.2D.STRONG.SM R15, [R22], UR8 ;  /* 0x68ff0800160f7f99 */ /* 0x01096200081ea900 */
[--C-:B------:R-:W-:Y:S02]  /*0940*/  IMAD.IADD R13, R13, 0x1, R12.reuse ;  /* 0x000000010d0d7824 */ /* 0x100fe400078e020c */
[----:B01----:R-:W0:Y:S01]  /*0950*/  LDS R19, [R9+0x8] ;  /* 0x0000080009137984 */ /* 0x003e220000000800 */
[----:B------:R-:W-:Y:S01]  /*0960*/  LEA R24, R10, R21, 0x4 ;  /* 0x000000150a187211 */ /* 0x000fe200078e20ff */
[----:B------:R-:W-:Y:S01]  /*0970*/  FADD R14, -R14, 1 ;  /* 0x3f8000000e0e7421 */ /* 0x000fe20000000100 */
[----:B------:R-:W-:Y:S01]  /*0980*/  FADD R3, -R3, 1 ;  /* 0x3f80000003037421 */ /* 0x000fe20000000100 */
[----:B------:R-:W-:Y:S01]  /*0990*/  LEA R20, R13, UR4, 0x3 ;  /* 0x000000040d147c11 */ /* 0x000fe2000f8e18ff */
[----:B------:R1:W0:Y:S01]  /*09a0*/  LDS R2, [R17+0x1c] ;  /* 0x00001c0011027984 */ /* 0x0002220000000800 */
[----:B------:R-:W-:Y:S01]  /*09b0*/  IADD3 R13, PT, PT, R16, 0x5, RZ ;  /* 0x00000005100d7810 */ /* 0x000fe20007ffe0ff */
[----:B--2---:R-:W2:Y:S01]  /*09c0*/  LDCU UR5, c[0x3][0x14] ;  /* 0x00c00280ff0577ac */ /* 0x004ea20008000800 */
[----:B------:R-:W-:Y:S01]  /*09d0*/  ISETP.GE.AND P0, PT, R5, UR7, PT ;  /* 0x0000000705007c0c */ /* 0x000fe2000bf06270 */
[----:B------:R-:W0:Y:S02]  /*09e0*/  LDS R16, [R9+0x10] ;  /* 0x0000100009107984 */ /* 0x000e240000000800 */
[----:B------:R-:W-:Y:S01]  /*09f0*/  IMAD R11, R11, R13, R12 ;  /* 0x0000000d0b0b7224 */ /* 0x000fe200078e020c */
[----:B----4-:R-:W4:Y:S01]  /*0a00*/  LDCU UR8, c[0x3][0x8] ;  /* 0x00c00100ff0877ac */ /* 0x010f220008000800 */
[----:B------:R-:W4:Y:S01]  /*0a10*/  LDS R20, [R20+0x1c] ;  /* 0x00001c0014147984 */ /* 0x000f220000000800 */
[----:B-1----:R-:W-:-:S02]  /*0a20*/  LEA R17, R10, 0x1c, 0x4 ;  /* 0x0000001c0a117811 */ /* 0x002fc400078e20ff */
[----:B------:R-:W-:Y:S01]  /*0a30*/  LEA R23, R11, UR4, 0x3 ;  /* 0x000000040b177c11 */ /* 0x000fe2000f8e18ff */
[----:B------:R-:W1:Y:S01]  /*0a40*/  LDS.64 R12, [R9+0x18] ;  /* 0x00001800090c7984 */ /* 0x000e620000000a00 */
[----:B------:R-:W-:Y:S01]  /*0a50*/  ISETP.GE.OR P0, PT, R8, UR6, P0 ;  /* 0x0000000608007c0c */ /* 0x000fe20008706670 */
[----:B------:R-:W-:Y:S02]  /*0a60*/  IMAD.IADD R17, R24, 0x1, R17 ;  /* 0x0000000118117824 */ /* 0x000fe400078e0211 */
[----:B------:R-:W1:Y:S04]  /*0a70*/  LDS R18, [R21+0x7c] ;  /* 0x00007c0015127984 */ /* 0x000e680000000800 */
[----:B------:R-:W1:Y:S01]  /*0a80*/  LDS R11, [R9+0x20] ;  /* 0x00002000090b7984 */ /* 0x000e620000000800 */
[----:B--2---:R-:W-:Y:S01]  /*0a90*/  FMUL R14, R14, UR5 ;  /* 0x000000050e0e7c20 */ /* 0x004fe20008400000 */
[----:B------:R-:W-:-:S02]  /*0aa0*/  FMUL R3, R3, UR5 ;  /* 0x0000000503037c20 */ /* 0x000fc40008400000 */
[----:B------:R-:W2:Y:S04]  /*0ab0*/  LDS R22, [R9+0x28] ;  /* 0x0000280009167984 */ /* 0x000ea80000000800 */
[----:B------:R-:W2:Y:S01]  /*0ac0*/  LDS R10, [R24+0xdc] ;  /* 0x0000dc00180a7984 */ /* 0x000ea20000000800 */
[----:B---3--:R-:W-:-:S03]  /*0ad0*/  FFMA R0, R0, 0.016666667535901069641, RZ ;  /* 0x3c88888900007823 */ /* 0x008fc600000000ff */
[----:B------:R4:W3:Y:S01]  /*0ae0*/  LDS R21, [R9+0x30] ;  /* 0x0000300009157984 */ /* 0x0008e20000000800 */
[----:B0-----:R-:W-:-:S03]  /*0af0*/  FFMA R19, R19, -0.15000000596046447754, R0 ;  /* 0xbe19999a13137823 */ /* 0x001fc60000000000 */
[----:B------:R-:W0:Y:S04]  /*0b00*/  LDS R23, [R23+0x1c] ;  /* 0x00001c0017177984 */ /* 0x000e280000000800 */
[----:B------:R-:W0:Y:S01]  /*0b10*/  LDS R17, [R17+0x120] ;  /* 0x0001200011117984 */ /* 0x000e220000000800 */
[----:B------:R-:W-:Y:S01]  /*0b20*/  FFMA R25, R2, 0.016666667535901069641, RZ ;  /* 0x3c88888902197823 */ /* 0x000fe200000000ff */
[----:B----4-:R-:W-:Y:S01]  /*0b30*/  FMUL R9, R14, UR8 ;  /* 0x000000080e097c20 */ /* 0x010fe20008400000 */
[----:B------:R-:W-:Y:S02]  /*0b40*/  FFMA R19, R16, 0.75, R19 ;  /* 0x3f40000010137823 */ /* 0x000fe40000000013 */
[----:B------:R-:W-:Y:S02]  /*0b50*/  FFMA R25, R20, -0.15000000596046447754, R25 ;  /* 0xbe19999a14197823 */ /* 0x000fe40000000019 */
[----:B-1----:R-:W-:-:S02]  /*0b60*/  FFMA R12, RZ, R12, R19 ;  /* 0x0000000cff0c7223 */ /* 0x002fc40000000013 */
[----:B------:R-:W-:Y:S02]  /*0b70*/  FFMA R0, R18, 0.75, R25 ;  /* 0x3f40000012007823 */ /* 0x000fe40000000019 */
[----:B------:R-:W-:Y:S02]  /*0b80*/  FFMA R11, R11, -0.75, R12 ;  /* 0xbf4000000b0b7823 */ /* 0x000fe4000000000c */
[----:B------:R-:W-:Y:S02]  /*0b90*/  FFMA R13, RZ, R13, R0 ;  /* 0x0000000dff0d7223 */ /* 0x000fe40000000000 */
[----:B--2---:R-:W-:Y:S02]  /*0ba0*/  FFMA R22, R22, 0.15000000596046447754, R11 ;  /* 0x3e19999a16167823 */ /* 0x004fe4000000000b */
[----:B------:R-:W-:Y:S02]  /*0bb0*/  FFMA R10, R10, -0.75, R13 ;  /* 0xbf4000000a0a7823 */ /* 0x000fe4000000000d */
[----:B---3--:R-:W-:-:S02]  /*0bc0*/  FFMA R21, R21, -0.016666667535901069641, R22 ;  /* 0xbc88888915157823 */ /* 0x008fc40000000016 */
[----:B0-----:R-:W-:-:S04]  /*0bd0*/  FFMA R10, R23, 0.15000000596046447754, R10 ;  /* 0x3e19999a170a7823 */ /* 0x001fc8000000000a */
[----:B------:R-:W-:Y:S01]  /*0be0*/  FFMA R10, R17, -0.016666667535901069641, R10 ;  /* 0xbc888889110a7823 */ /* 0x000fe2000000000a */
[----:B-----5:R-:W-:Y:S01]  /*0bf0*/  FFMA R21, R21, UR8, R6 ;  /* 0x0000000815157c23 */ /* 0x020fe20008000006 */
[----:B------:R-:W-:-:S03]  /*0c00*/  FMUL R11, R3, R6 ;  /* 0x00000006030b7220 */ /* 0x000fc60000400000 */
[----:B------:R-:W-:Y:S01]  /*0c10*/  FFMA R14, -R14, R15, R21 ;  /* 0x0000000f0e0e7223 */ /* 0x000fe20000000115 */
[----:B------:R-:W-:-:S03]  /*0c20*/  FFMA R9, R10, R9, -R11 ;  /* 0x000000090a097223 */ /* 0x000fc6000000080b */
[----:B------:R-:W-:Y:S01]  /*0c30*/  FMUL R14, R3, R14 ;  /* 0x0000000e030e7220 */ /* 0x000fe20000400000 */
[----:B------:R-:W-:-:S03]  /*0c40*/  FFMA R6, R9, UR9, R6 ;  /* 0x0000000909067c23 */ /* 0x000fc60008000006 */
[----:B------:R-:W-:Y:S01]  /*0c50*/  FFMA R7, R14, UR9, R7 ;  /* 0x000000090e077c23 */ /* 0x000fe20008000007 */
[----:B------:R-:W-:Y:S06]  /*0c60*/  @P0 EXIT ;  /* 0x000000000000094d */ /* 0x000fec0003800000 */
[----:B------:R-:W0:Y:S02]  /*0c70*/  LDCU UR4, c[0x0][0x380] ;  /* 0x00007000ff0477ac */ /* 0x000e240008000800 */
[----:B0-----:R0:W-:Y:S02]  /*0c80*/  SUST.D.BA.2D.64.STRONG.SM [R4], R6, UR4 ;  /* 0x68ff040604007f9d */ /* 0x0011e4000810ab00 */
[----:B0-----:R-:W-:Y:S05]  /*0c90*/  EXIT ;  /* 0x000000000000794d */ /* 0x001fea0003800000 */
.L_x_26:
        /* <DEDUP_REMOVED lines=14> */
.L_x_75:


//--------------------- .text.initialVelocity     --------------------------
	.section	.text.initialVelocity,"ax",@progbits
	.align	128
        .global         initialVelocity
        .type           initialVelocity,@function
        .size           initialVelocity,(.L_x_72 - initialVelocity)
        .other          initialVelocity,@"STO_CUDA_ENTRY STV_DEFAULT"
initialVelocity:
.text.initialVelocity:
[----:B------:R-:W-:Y:S01]  /*0000*/  LDC R1, c[0x0][0x37c] ;  /* 0x0000df00ff017b82 */ /* 0x000fe20000000800 */
[----:B------:R-:W0:Y:S01]  /*0010*/  S2R R10, SR_CTAID.X ;  /* 0x00000000000a7919 */ /* 0x000e220000002500 */
[----:B------:R-:W0:Y:S06]  /*0020*/  LDCU UR6, c[0x0][0x360] ;  /* 0x00006c00ff0677ac */ /* 0x000e2c0008000800 */
[----:B------:R-:W1:Y:S01]  /*0030*/  S2UR UR4, SR_CTAID.Y ;  /* 0x00000000000479c3 */ /* 0x000e620000002600 */
[----:B------:R-:W0:Y:S01]  /*0040*/  S2R R13, SR_TID.X ;  /* 0x00000000000d7919 */ /* 0x000e220000002100 */
[----:B------:R-:W2:Y:S01]  /*0050*/  LDCU UR5, c[0x0][0x388] ;  /* 0x00007100ff0577ac */ /* 0x000ea20008000800 */
[----:B------:R-:W1:Y:S01]  /*0060*/  S2R R14, SR_TID.Y ;  /* 0x00000000000e7919 */ /* 0x000e620000002200 */
[----:B------:R-:W3:Y:S04]  /*0070*/  LDCU UR7, c[0x3][0x4] ;  /* 0x00c00080ff0777ac */ /* 0x000ee80008000800 */
[----:B------:R-:W1:Y:S08]  /*0080*/  LDC R7, c[0x0][0x364] ;  /* 0x0000d900ff077b82 */ /* 0x000e700000000800 */
[----:B------:R-:W4:Y:S01]  /*0090*/  LDC R0, c[0x3][0x10] ;  /* 0x00c00400ff007b82 */ /* 0x000f220000000800 */
[----:B0-----:R-:W-:-:S02]  /*00a0*/  IMAD R10, R10, UR6, R13 ;  /* 0x000000060a0a7c24 */ /* 0x001fc4000f8e020d */
[----:B-1----:R-:W-:Y:S01]  /*00b0*/  IMAD R5, R7, UR4, R14 ;  /* 0x0000000407057c24 */ /* 0x002fe2000f8e020e */
[----:B------:R-:W0:Y:S01]  /*00c0*/  LDCU UR4, c[0x3][URZ] ;  /* 0x00c00000ff0477ac */ /* 0x000e220008000800 */
[----:B------:R-:W-:-:S04]  /*00d0*/  IMAD.SHL.U32 R4, R10, 0x4, RZ ;  /* 0x000000040a047824 */ /* 0x000fc800078e00ff */
[----:B--2---:R1:W5:Y:S01]  /*00e0*/  SULD.D.BA.2D.STRONG.SM R12, [R4], UR5 ;  /* 0x68ff0500040c7f99 */ /* 0x00436200081ea900 */
[----:B----4-:R-:W-:Y:S01]  /*00f0*/  IABS R8, R0 ;  /* 0x0000000000087213 */ /* 0x010fe20000000000 */
[----:B------:R-:W-:Y:S01]  /*0100*/  BSSY.RECONVERGENT B0, `(.L_x_27) ;  /* 0x0000061000007945 */ /* 0x000fe20003800200 */
[----:B------:R-:W-:Y:S02]  /*0110*/  IABS R19, R10 ;  /* 0x0000000a00137213 */ /* 0x000fe40000000000 */
[----:B------:R-:W2:Y:S01]  /*0120*/  I2F.RP R6, R8 ;  /* 0x0000000800067306 */ /* 0x000ea20000209400 */
[----:B---3--:R-:W-:Y:S01]  /*0130*/  IADD3 R17, PT, PT, R5, -UR7, R0 ;  /* 0x8000000705117c10 */ /* 0x008fe2000fffe000 */
[----:B------:R-:W-:Y:S01]  /*0140*/  UIADD3 UR7, UPT, UPT, UR6, 0x6, URZ ;  /* 0x0000000606077890 */ /* 0x000fe2000fffe0ff */
[----:B------:R-:W-:Y:S02]  /*0150*/  IABS R23, R5 ;  /* 0x0000000500177213 */ /* 0x000fe40000000000 */
[----:B------:R-:W-:-:S02]  /*0160*/  IABS R25, R17 ;  /* 0x0000001100197213 */ /* 0x000fc40000000000 */
[----:B------:R-:W-:Y:S01]  /*0170*/  LOP3.LUT R17, R17, R0, RZ, 0x3c, !PT ;  /* 0x0000000011117212 */ /* 0x000fe200078e3cff */
[----:B-1----:R-:W1:Y:S01]  /*0180*/  S2UR UR5, SR_CgaCtaId ;  /* 0x00000000000579c3 */ /* 0x002e620000008800 */
[----:B0-----:R-:W-:Y:S01]  /*0190*/  IADD3 R15, PT, PT, R10, -UR4, R0 ;  /* 0x800000040a0f7c10 */ /* 0x001fe2000fffe000 */
[----:B------:R-:W-:-:S03]  /*01a0*/  UMOV UR4, 0x400 ;  /* 0x0000040000047882 */ /* 0x000fc60000000000 */
[----:B------:R-:W-:Y:S01]  /*01b0*/  IABS R21, R15 ;  /* 0x0000000f00157213 */ /* 0x000fe20000000000 */
[----:B--2---:R-:W0:Y:S01]  /*01c0*/  MUFU.RCP R6, R6 ;  /* 0x0000000600067308 */ /* 0x004e220000001000 */
[----:B------:R-:W-:Y:S01]  /*01d0*/  LOP3.LUT R15, R15, R0, RZ, 0x3c, !PT ;  /* 0x000000000f0f7212 */ /* 0x000fe200078e3cff */
[----:B0-----:R-:W-:Y:S01]  /*01e0*/  VIADD R2, R6, 0xffffffe ;  /* 0x0ffffffe06027836 */ /* 0x001fe20000000000 */
[----:B-1----:R-:W-:-:S05]  /*01f0*/  ULEA UR4, UR5, UR4, 0x18 ;  /* 0x0000000405047291 */ /* 0x002fca000f8ec0ff */
[----:B------:R0:W1:Y:S02]  /*0200*/  F2I.FTZ.U32.TRUNC.NTZ R3, R2 ;  /* 0x0000000200037305 */ /* 0x000064000021f000 */
[----:B0-----:R-:W-:Y:S02]  /*0210*/  HFMA2 R2, -RZ, RZ, 0, 0 ;  /* 0x00000000ff027431 */ /* 0x001fe400000001ff */
[----:B-1----:R-:W-:-:S04]  /*0220*/  IMAD.MOV R9, RZ, RZ, -R3 ;  /* 0x000000ffff097224 */ /* 0x002fc800078e0a03 */
[----:B------:R-:W-:-:S04]  /*0230*/  IMAD R9, R9, R8, RZ ;  /* 0x0000000809097224 */ /* 0x000fc800078e02ff */
[----:B------:R-:W-:-:S06]  /*0240*/  IMAD.HI.U32 R3, R3, R9, R2 ;  /* 0x0000000903037227 */ /* 0x000fcc00078e0002 */
[----:B------:R-:W-:-:S04]  /*0250*/  IMAD.HI.U32 R6, R3, R21, RZ ;  /* 0x0000001503067227 */ /* 0x000fc800078e00ff */
[----:B------:R-:W-:Y:S02]  /*0260*/  IMAD.MOV R2, RZ, RZ, -R6 ;  /* 0x000000ffff027224 */ /* 0x000fe400078e0a06 */
[----:B------:R-:W-:-:S04]  /*0270*/  IMAD.HI.U32 R11, R3, R19, RZ ;  /* 0x00000013030b7227 */ /* 0x000fc800078e00ff */
[C---:B------:R-:W-:Y:S02]  /*0280*/  IMAD R21, R8.reuse, R2, R21 ;  /* 0x0000000208157224 */ /* 0x040fe400078e0215 */
[----:B------:R-:W-:Y:S02]  /*0290*/  IMAD.MOV R16, RZ, RZ, -R11 ;  /* 0x000000ffff107224 */ /* 0x000fe400078e0a0b */
[----:B------:R-:W-:Y:S01]  /*02a0*/  IMAD.HI.U32 R9, R3, R23, RZ ;  /* 0x0000001703097227 */ /* 0x000fe200078e00ff */
[----:B------:R-:W-:-:S03]  /*02b0*/  ISETP.GT.U32.AND P4, PT, R8, R21, PT ;  /* 0x000000150800720c */ /* 0x000fc60003f84070 */
[----:B------:R-:W-:-:S04]  /*02c0*/  IMAD.HI.U32 R2, R3, R25, RZ ;  /* 0x0000001903027227 */ /* 0x000fc800078e00ff */
[----:B------:R-:W-:Y:S01]  /*02d0*/  IMAD R19, R8, R16, R19 ;  /* 0x0000001008137224 */ /* 0x000fe200078e0213 */
[----:B------:R-:W-:Y:S01]  /*02e0*/  IADD3 R3, PT, PT, -R2, RZ, RZ ;  /* 0x000000ff02037210 */ /* 0x000fe20007ffe1ff */
[----:B------:R-:W-:Y:S02]  /*02f0*/  IMAD.MOV R18, RZ, RZ, -R9 ;  /* 0x000000ffff127224 */ /* 0x000fe400078e0a09 */
[----:B------:R-:W-:Y:S01]  /*0300*/  VIADD R16, R14, 0x3 ;  /* 0x000000030e107836 */ /* 0x000fe20000000000 */
[C---:B------:R-:W-:Y:S01]  /*0310*/  ISETP.GT.U32.AND P6, PT, R8.reuse, R19, PT ;  /* 0x000000130800720c */ /* 0x040fe20003fc4070 */
[C---:B------:R-:W-:Y:S01]  /*0320*/  IMAD R23, R8.reuse, R18, R23 ;  /* 0x0000001208177224 */ /* 0x040fe200078e0217 */
[----:B------:R-:W-:Y:S01]  /*0330*/  LOP3.LUT R18, R5, R0, RZ, 0x3c, !PT ;  /* 0x0000000005127212 */ /* 0x000fe200078e3cff */
[C---:B------:R-:W-:Y:S02]  /*0340*/  IMAD R25, R8.reuse, R3, R25 ;  /* 0x0000000308197224 */ /* 0x040fe400078e0219 */
[----:B------:R-:W-:Y:S01]  /*0350*/  @!P4 IMAD.IADD R21, R21, 0x1, -R8 ;  /* 0x000000011515c824 */ /* 0x000fe200078e0a08 */
[----:B------:R-:W-:Y:S01]  /*0360*/  ISETP.GT.U32.AND P0, PT, R8, R23, PT ;  /* 0x000000170800720c */ /* 0x000fe20003f04070 */
[----:B------:R-:W-:Y:S01]  /*0370*/  IMAD R3, R16, UR7, R13 ;  /* 0x0000000710037c24 */ /* 0x000fe2000f8e020d */
[----:B------:R-:W-:Y:S01]  /*0380*/  ISETP.GT.U32.AND P1, PT, R8, R25, PT ;  /* 0x000000190800720c */ /* 0x000fe20003f24070 */
[----:B------:R-:W-:Y:S01]  /*0390*/  @!P4 VIADD R6, R6, 0x1 ;  /* 0x000000010606c836 */ /* 0x000fe20000000000 */
[----:B------:R-:W-:-:S02]  /*03a0*/  ISETP.GE.U32.AND P5, PT, R21, R8, PT ;  /* 0x000000081500720c */ /* 0x000fc40003fa6070 */
[----:B------:R-:W-:Y:S01]  /*03b0*/  LOP3.LUT R16, R10, R0, RZ, 0x3c, !PT ;  /* 0x000000000a107212 */ /* 0x000fe200078e3cff */
[--C-:B------:R-:W-:Y:S01]  /*03c0*/  @!P6 IMAD.IADD R19, R19, 0x1, -R8.reuse ;  /* 0x000000011313e824 */ /* 0x100fe200078e0a08 */
[----:B------:R-:W-:Y:S02]  /*03d0*/  @!P6 IADD3 R11, PT, PT, R11, 0x1, RZ ;  /* 0x000000010b0be810 */ /* 0x000fe40007ffe0ff */
[----:B------:R-:W-:Y:S02]  /*03e0*/  ISETP.GE.AND P4, PT, R16, RZ, PT ;  /* 0x000000ff1000720c */ /* 0x000fe40003f86270 */
[-C--:B------:R-:W-:Y:S01]  /*03f0*/  ISETP.GE.U32.AND P2, PT, R19, R8.reuse, PT ;  /* 0x000000081300720c */ /* 0x080fe20003f46070 */
[----:B------:R-:W-:Y:S01]  /*0400*/  @!P0 VIADD R9, R9, 0x1 ;  /* 0x0000000109098836 */ /* 0x000fe20000000000 */
[-C--:B------:R-:W-:Y:S01]  /*0410*/  @!P0 IADD3 R23, PT, PT, R23, -R8.reuse, RZ ;  /* 0x8000000817178210 */ /* 0x080fe20007ffe0ff */
[----:B------:R-:W-:Y:S01]  /*0420*/  @!P1 IMAD.IADD R25, R25, 0x1, -R8 ;  /* 0x0000000119199824 */ /* 0x000fe200078e0a08 */
[----:B------:R-:W-:Y:S01]  /*0430*/  ISETP.GE.AND P0, PT, R17, RZ, PT ;  /* 0x000000ff1100720c */ /* 0x000fe20003f06270 */
[----:B------:R-:W-:Y:S01]  /*0440*/  @P5 VIADD R6, R6, 0x1 ;  /* 0x0000000106065836 */ /* 0x000fe20000000000 */
[----:B------:R-:W-:-:S02]  /*0450*/  ISETP.GE.U32.AND P3, PT, R23, R8, PT ;  /* 0x000000081700720c */ /* 0x000fc40003f66070 */
[----:B------:R-:W-:Y:S02]  /*0460*/  ISETP.GE.U32.AND P6, PT, R25, R8, PT ;  /* 0x000000081900720c */ /* 0x000fe40003fc6070 */
[----:B------:R-:W-:Y:S02]  /*0470*/  ISETP.GE.AND P5, PT, R18, RZ, PT ;  /* 0x000000ff1200720c */ /* 0x000fe40003fa6270 */
[----:B------:R-:W-:Y:S01]  /*0480*/  @!P1 IADD3 R2, PT, PT, R2, 0x1, RZ ;  /* 0x0000000102029810 */ /* 0x000fe20007ffe0ff */
[----:B------:R-:W-:Y:S01]  /*0490*/  @P2 VIADD R11, R11, 0x1 ;  /* 0x000000010b0b2836 */ /* 0x000fe20000000000 */
[----:B------:R-:W-:Y:S02]  /*04a0*/  ISETP.GE.AND P2, PT, R15, RZ, PT ;  /* 0x000000ff0f00720c */ /* 0x000fe40003f46270 */
[----:B------:R-:W-:Y:S01]  /*04b0*/  LEA R3, R3, UR4, 0x2 ;  /* 0x0000000403037c11 */ /* 0x000fe2000f8e10ff */
[----:B------:R-:W-:Y:S02]  /*04c0*/  @!P4 IMAD.MOV R11, RZ, RZ, -R11 ;  /* 0x000000ffff0bc224 */ /* 0x000fe400078e0a0b */
[----:B------:R-:W-:Y:S01]  /*04d0*/  @P3 VIADD R9, R9, 0x1 ;  /* 0x0000000109093836 */ /* 0x000fe20000000000 */
[----:B------:R-:W-:Y:S01]  /*04e0*/  ISETP.NE.AND P3, PT, R0, RZ, PT ;  /* 0x000000ff0000720c */ /* 0x000fe20003f65270 */
[----:B------:R-:W-:Y:S01]  /*04f0*/  @P6 VIADD R2, R2, 0x1 ;  /* 0x0000000102026836 */ /* 0x000fe20000000000 */
[----:B------:R-:W-:Y:S01]  /*0500*/  LOP3.LUT R0, RZ, R0, RZ, 0x33, !PT ;  /* 0x00000000ff007212 */ /* 0x000fe200078e33ff */
[----:B------:R-:W-:-:S02]  /*0510*/  @!P5 IMAD.MOV R9, RZ, RZ, -R9 ;  /* 0x000000ffff09d224 */ /* 0x000fc400078e0a09 */
[----:B------:R-:W-:Y:S01]  /*0520*/  @!P0 IMAD.MOV R2, RZ, RZ, -R2 ;  /* 0x000000ffff028224 */ /* 0x000fe200078e0a02 */
[----:B------:R-:W-:Y:S02]  /*0530*/  ISETP.GE.AND P0, PT, R13, 0x3, PT ;  /* 0x000000030d00780c */ /* 0x000fe40003f06270 */
[C---:B------:R-:W-:Y:S02]  /*0540*/  SEL R11, R0.reuse, R11, !P3 ;  /* 0x0000000b000b7207 */ /* 0x040fe40005800000 */
[----:B------:R-:W-:Y:S02]  /*0550*/  SEL R9, R0, R9, !P3 ;  /* 0x0000000900097207 */ /* 0x000fe40005800000 */
[----:B------:R-:W-:Y:S02]  /*0560*/  @!P2 IADD3 R6, PT, PT, -R6, RZ, RZ ;  /* 0x000000ff0606a210 */ /* 0x000fe40007ffe1ff */
[----:B------:R-:W-:Y:S02]  /*0570*/  I2FP.F32.S32 R11, R11 ;  /* 0x0000000b000b7245 */ /* 0x000fe40000201400 */
[----:B------:R-:W-:-:S02]  /*0580*/  I2FP.F32.S32 R9, R9 ;  /* 0x0000000900097245 */ /* 0x000fc40000201400 */
[C---:B------:R-:W-:Y:S01]  /*0590*/  SEL R6, R0.reuse, R6, !P3 ;  /* 0x0000000600067207 */ /* 0x040fe20005800000 */
[----:B------:R-:W-:Y:S01]  /*05a0*/  FADD R11, -R11, 1 ;  /* 0x3f8000000b0b7421 */ /* 0x000fe20000000100 */
[----:B------:R-:W-:Y:S01]  /*05b0*/  SEL R0, R0, R2, !P3 ;  /* 0x0000000200007207 */ /* 0x000fe20005800000 */
[----:B------:R-:W-:Y:S01]  /*05c0*/  FADD R9, -R9, 1 ;  /* 0x3f80000009097421 */ /* 0x000fe20000000100 */
[----:B------:R-:W-:Y:S02]  /*05d0*/  I2FP.F32.S32 R6, R6 ;  /* 0x0000000600067245 */ /* 0x000fe40000201400 */
[----:B------:R-:W-:Y:S02]  /*05e0*/  I2FP.F32.S32 R0, R0 ;  /* 0x0000000000007245 */ /* 0x000fe40000201400 */
[----:B------:R-:W-:Y:S01]  /*05f0*/  FMNMX3 R11, R11, R6, RZ, !PT ;  /* 0x000000060b0b7276 */ /* 0x000fe200078000ff */
[----:B-----5:R0:W-:Y:S02]  /*0600*/  STS [R3+0xc], R12 ;  /* 0x00000c0c03007388 */ /* 0x0201e40000000800 */
[----:B0-----:R-:W-:Y:S01]  /*0610*/  FMNMX3 R12, R9, R0, RZ, !PT ;  /* 0x00000000090c7276 */ /* 0x001fe200078000ff */
[----:B------:R-:W-:Y:S06]  /*0620*/  @!P0 BRA `(.L_x_28) ;  /* 0x0000000000248947 */ /* 0x000fec0003800000 */
[----:B------:R-:W-:-:S06]  /*0630*/  UIADD3 UR5, UPT, UPT, UR6, -0x3, URZ ;  /* 0xfffffffd06057890 */ /* 0x000fcc000fffe0ff */
[----:B------:R-:W-:-:S13]  /*0640*/  ISETP.GE.AND P0, PT, R13, UR5, PT ;  /* 0x000000050d007c0c */ /* 0x000fda000bf06270 */
[----:B------:R-:W-:Y:S05]  /*0650*/  @!P0 BRA `(.L_x_29) ;  /* 0x00000000002c8947 */ /* 0x000fea0003800000 */
[----:B------:R-:W0:Y:S01]  /*0660*/  LDCU UR5, c[0x0][0x388] ;  /* 0x00007100ff0577ac */ /* 0x000e220008000800 */
[----:B------:R-:W-:Y:S01]  /*0670*/  VIADD R8, R4, 0xc ;  /* 0x0000000c04087836 */ /* 0x000fe20000000000 */
[----:B------:R-:W-:-:S05]  /*0680*/  MOV R9, R5 ;  /* 0x0000000500097202 */ /* 0x000fca0000000f00 */
[----:B0-----:R-:W5:Y:S02]  /*0690*/  SULD.D.BA.2D.STRONG.SM R8, [R8], UR5 ;  /* 0x68ff050008087f99 */ /* 0x001f6400081ea900 */
[----:B-----5:R1:W-:Y:S01]  /*06a0*/  STS [R3+0x18], R8 ;  /* 0x0000180803007388 */ /* 0x0203e20000000800 */
[----:B------:R-:W-:Y:S05]  /*06b0*/  BRA `(.L_x_29) ;  /* 0x0000000000147947 */ /* 0x000fea0003800000 */
.L_x_28:
[----:B------:R-:W0:Y:S01]  /*06c0*/  LDCU UR5, c[0x0][0x388] ;  /* 0x00007100ff0577ac */ /* 0x000e220008000800 */
[----:B------:R-:W-:Y:S02]  /*06d0*/  VIADD R8, R4, 0xfffffff4 ;  /* 0xfffffff404087836 */ /* 0x000fe40000000000 */
[----:B------:R-:W-:-:S04]  /*06e0*/  IMAD.MOV.U32 R9, RZ, RZ, R5 ;  /* 0x000000ffff097224 */ /* 0x000fc800078e0005 */
[----:B0-----:R-:W5:Y:S02]  /*06f0*/  SULD.D.BA.2D.STRONG.SM R8, [R8], UR5 ;  /* 0x68ff050008087f99 */ /* 0x001f6400081ea900 */
[----:B-----5:R0:W-:Y:S02]  /*0700*/  STS [R3], R8 ;  /* 0x0000000803007388 */ /* 0x0201e40000000800 */
.L_x_29:
[----:B------:R-:W-:Y:S05]  /*0710*/  BSYNC.RECONVERGENT B0 ;  /* 0x0000000000007941 */ /* 0x000fea0003800200 */
.L_x_27:
[C---:B------:R-:W-:Y:S01]  /*0720*/  ISETP.GE.AND P0, PT, R14.reuse, 0x3, PT ;  /* 0x000000030e00780c */ /* 0x040fe20003f06270 */
[----:B------:R-:W-:Y:S01]  /*0730*/  IMAD R0, R14, UR7, R13 ;  /* 0x000000070e007c24 */ /* 0x000fe2000f8e020d */
[----:B------:R-:W-:Y:S04]  /*0740*/  BSSY.RECONVERGENT B0, `(.L_x_30) ;  /* 0x0000014000007945 */ /* 0x000fe80003800200 */
[----:B------:R-:W-:-:S07]  /*0750*/  LEA R21, R0, UR4, 0x2 ;  /* 0x0000000400157c11 */ /* 0x000fce000f8e10ff */
[----:B------:R-:W-:Y:S05]  /*0760*/  @!P0 BRA `(.L_x_31) ;  /* 0x0000000000308947 */ /* 0x000fea0003800000 */
[----:B------:R-:W-:-:S04]  /*0770*/  IADD3 R7, PT, PT, R7, -0x3, RZ ;  /* 0xfffffffd07077810 */ /* 0x000fc80007ffe0ff */
[----:B------:R-:W-:-:S13]  /*0780*/  ISETP.GE.AND P0, PT, R14, R7, PT ;  /* 0x000000070e00720c */ /* 0x000fda0003f06270 */
[----:B------:R-:W-:Y:S05]  /*0790*/  @!P0 BRA `(.L_x_32) ;  /* 0x0000000000388947 */ /* 0x000fea0003800000 */
[----:B------:R-:W2:Y:S01]  /*07a0*/  LDCU UR5, c[0x0][0x388] ;  /* 0x00007100ff0577ac */ /* 0x000ea20008000800 */
[----:B------:R-:W-:Y:S02]  /*07b0*/  VIADD R9, R5, 0x3 ;  /* 0x0000000305097836 */ /* 0x000fe40000000000 */
[----:B01----:R-:W-:-:S04]  /*07c0*/  IMAD.MOV.U32 R8, RZ, RZ, R4 ;  /* 0x000000ffff087224 */ /* 0x003fc800078e0004 */
[----:B--2---:R-:W5:Y:S01]  /*07d0*/  SULD.D.BA.2D.STRONG.SM R2, [R8], UR5 ;  /* 0x68ff050008027f99 */ /* 0x004f6200081ea900 */
[----:B------:R-:W-:-:S05]  /*07e0*/  IADD3 R6, PT, PT, R14, 0x6, RZ ;  /* 0x000000060e067810 */ /* 0x000fca0007ffe0ff */
[----:B------:R-:W-:-:S05]  /*07f0*/  IMAD R6, R6, UR7, R13 ;  /* 0x0000000706067c24 */ /* 0x000fca000f8e020d */
[----:B------:R-:W-:-:S05]  /*0800*/  LEA R7, R6, UR4, 0x2 ;  /* 0x0000000406077c11 */ /* 0x000fca000f8e10ff */
[----:B-----5:R3:W-:Y:S01]  /*0810*/  STS [R7+0xc], R2 ;  /* 0x00000c0207007388 */ /* 0x0207e20000000800 */
[----:B------:R-:W-:Y:S05]  /*0820*/  BRA `(.L_x_32) ;  /* 0x0000000000147947 */ /* 0x000fea0003800000 */
.L_x_31:
[----:B------:R-:W2:Y:S01]  /*0830*/  LDCU UR5, c[0x0][0x388] ;  /* 0x00007100ff0577ac */ /* 0x000ea20008000800 */
[----:B------:R-:W-:Y:S02]  /*0840*/  VIADD R7, R5, 0xfffffffd ;  /* 0xfffffffd05077836 */ /* 0x000fe40000000000 */
[----:B------:R-:W-:-:S04]  /*0850*/  IMAD.MOV.U32 R6, RZ, RZ, R4 ;  /* 0x000000ffff067224 */ /* 0x000fc800078e0004 */
[----:B--2---:R-:W5:Y:S02]  /*0860*/  SULD.D.BA.2D.STRONG.SM R2, [R6], UR5 ;  /* 0x68ff050006027f99 */ /* 0x004f6400081ea900 */
[----:B-----5:R2:W-:Y:S02]  /*0870*/  STS [R21+0xc], R2 ;  /* 0x00000c0215007388 */ /* 0x0205e40000000800 */
.L_x_32:
[----:B------:R-:W-:Y:S05]  /*0880*/  BSYNC.RECONVERGENT B0 ;  /* 0x0000000000007941 */ /* 0x000fea0003800200 */
.L_x_30:
[----:B------:R-:W-:Y:S01]  /*0890*/  BAR.SYNC.DEFER_BLOCKING 0x0 ;  /* 0x0000000000007b1d */ /* 0x000fe20000010000 */
[----:B------:R-:W-:Y:S01]  /*08a0*/  IMAD.MOV.U32 R9, RZ, RZ, R5 ;  /* 0x000000ffff097224 */ /* 0x000fe200078e0005 */
[----:B01----:R-:W-:-:S04]  /*08b0*/  SHF.L.U32 R8, R10, 0x3, RZ ;  /* 0x000000030a087819 */ /* 0x003fc800000006ff */
[----:B------:R-:W0:Y:S02]  /*08c0*/  LDCU UR5, c[0x0][0x380] ;  /* 0x00007000ff0577ac */ /* 0x000e240008000800 */
[----:B------:R-:W1:Y:S01]  /*08d0*/  LDC R26, c[0x0][0x360] ;  /* 0x0000d800ff1a7b82 */ /* 0x000e620000000800 */
[----:B------:R-:W-:Y:S01]  /*08e0*/  VIADD R0, R0, UR6 ;  /* 0x0000000600007c36 */ /* 0x000fe20008000000 */
[----:B------:R-:W4:Y:S01]  /*08f0*/  LDCU UR8, c[0x0][0x390] ;  /* 0x00007200ff0877ac */ /* 0x000f220008000800 */
[----:B--23--:R-:W2:Y:S04]  /*0900*/  LDS R2, [R3] ;  /* 0x0000000003027984 */ /* 0x00cea80000000800 */
[----:B------:R-:W3:Y:S04]  /*0910*/  LDS R17, [R3+0x4] ;  /* 0x0000040003117984 */ /* 0x000ee80000000800 */
[----:B------:R-:W3:Y:S01]  /*0920*/  LDS R16, [R3+0x8] ;  /* 0x0000080003107984 */ /* 0x000ee20000000800 */
[----:B------:R-:W-:Y:S01]  /*0930*/  LEA R18, R0, UR4, 0x2 ;  /* 0x0000000400127c11 */ /* 0x000fe2000f8e10ff */
[----:B0-----:R0:W5:Y:S02]  /*0940*/  SULD.D.BA.2D.64.STRONG.SM R6, [R8], UR5 ;  /* 0x68ff050008067f99 */ /* 0x00116400081eab00 */
[----:B------:R-:W3:Y:S01]  /*0950*/  LDS R15, [R3+0xc] ;  /* 0x00000c00030f7984 */ /* 0x000ee20000000800 */
[----:B-1----:R-:W-:Y:S01]  /*0960*/  LEA R24, R26, R21, 0x3 ;  /* 0x000000151a187211 */ /* 0x002fe200078e18ff */
[----:B------:R-:W-:Y:S01]  /*0970*/  VIADD R22, R14, 0x5 ;  /* 0x000000050e167836 */ /* 0x000fe20000000000 */
[----:B----4-:R1:W5:Y:S01]  /*0980*/  SULD.D.BA.2D.STRONG.SM R4, [R4], UR8 ;  /* 0x68ff080004047f99 */ /* 0x01036200081ea900 */
[----:B------:R-:W4:Y:S01]  /*0990*/  LDS R0, [R21+0xc] ;  /* 0x00000c0015007984 */ /* 0x000f220000000800 */
[----:B------:R-:W1:Y:S03]  /*09a0*/  LDC R14, c[0x3][0xc] ;  /* 0x00c00300ff0e7b82 */ /* 0x000e660000000800 */
[----:B------:R-:W-:Y:S04]  /*09b0*/  LDS R19, [R3+0x14] ;  /* 0x0000140003137984 */ /* 0x000fe80000000800 */
[----:B0-----:R-:W0:Y:S04]  /*09c0*/  LDS R9, [R3+0x10] ;  /* 0x0000100003097984 */ /* 0x001e280000000800 */
[----:B------:R-:W0:Y:S04]  /*09d0*/  LDS R18, [R18+0x24] ;  /* 0x0000240012127984 */ /* 0x000e280000000800 */
[----:B------:R-:W0:Y:S01]  /*09e0*/  LDS R23, [R3+0x18] ;  /* 0x0000180003177984 */ /* 0x000e220000000800 */
[----:B------:R-:W-:-:S03]  /*09f0*/  IMAD R22, R22, UR7, R13 ;  /* 0x0000000716167c24 */ /* 0x000fc6000f8e020d */
[----:B------:R-:W0:Y:S01]  /*0a00*/  LDS R20, [R24+0x3c] ;  /* 0x00003c0018147984 */ /* 0x000e220000000800 */
[----:B------:R-:W-:Y:S01]  /*0a10*/  IMAD R26, R26, 0x8, R24 ;  /* 0x000000081a1a7824 */ /* 0x000fe200078e0218 */
[----:B------:R-:W-:Y:S01]  /*0a20*/  LEA R13, R22, UR4, 0x2 ;  /* 0x00000004160d7c11 */ /* 0x000fe2000f8e10ff */
[----:B------:R-:W-:-:S03]  /*0a30*/  ULEA UR5, UR6, 0xc, 0x3 ;  /* 0x0000000c06057891 */ /* 0x000fc6000f8e18ff */
[----:B------:R-:W0:Y:S01]  /*0a40*/  LDS R22, [R26+0x6c] ;  /* 0x00006c001a167984 */ /* 0x000e220000000800 */
[----:B--2---:R-:W-:-:S03]  /*0a50*/  FFMA R2, R2, 0.016666667535901069641, RZ ;  /* 0x3c88888902027823 */ /* 0x004fc600000000ff */
[----:B------:R-:W2:Y:S01]  /*0a60*/  LDS R13, [R13+0xc] ;  /* 0x00000c000d0d7984 */ /* 0x000ea20000000800 */
[----:B---3--:R-:W-:-:S03]  /*0a70*/  FFMA R25, R17, -0.15000000596046447754, R2 ;  /* 0xbe19999a11197823 */ /* 0x008fc60000000002 */
[----:B------:R-:W3:Y:S01]  /*0a80*/  LDS R21, [R26+UR5+0x90] ;  /* 0x000090051a157984 */ /* 0x000ee20008000800 */
[----:B------:R-:W-:Y:S01]  /*0a90*/  FFMA R2, R16, 0.75, R25 ;  /* 0x3f40000010027823 */ /* 0x000fe20000000019 */
[----:B-1----:R-:W1:Y:S03]  /*0aa0*/  MUFU.RCP R17, R14 ;  /* 0x0000000e00117308 */ /* 0x002e660000001000 */
[----:B------:R-:W-:Y:S01]  /*0ab0*/  FFMA R2, RZ, R15, R2 ;  /* 0x0000000fff027223 */ /* 0x000fe20000000002 */
[----:B----4-:R-:W-:-:S03]  /*0ac0*/  FFMA R25, R0, 0.016666667535901069641, RZ ;  /* 0x3c88888900197823 */ /* 0x010fc600000000ff */
[----:B0-----:R-:W-:-:S04]  /*0ad0*/  FFMA R0, R9, -0.75, R2 ;  /* 0xbf40000009007823 */ /* 0x001fc80000000002 */
[----:B------:R-:W-:Y:S01]  /*0ae0*/  FFMA R16, R19, 0.15000000596046447754, R0 ;  /* 0x3e19999a13107823 */ /* 0x000fe20000000000 */
[----:B------:R-:W-:Y:S01]  /*0af0*/  FFMA R25, R18, -0.15000000596046447754, R25 ;  /* 0xbe19999a12197823 */ /* 0x000fe20000000019 */
[----:B------:R-:W0:Y:S02]  /*0b00*/  LDC R0, c[0x3][0xc] ;  /* 0x00c00300ff007b82 */ /* 0x000e240000000800 */
[----:B------:R-:W-:Y:S01]  /*0b10*/  FFMA R3, R23, -0.016666667535901069641, R16 ;  /* 0xbc88888917037823 */ /* 0x000fe20000000010 */
[C---:B-1----:R-:W-:Y:S01]  /*0b20*/  FFMA R18, R17.reuse, -R14, 1 ;  /* 0x3f80000011127423 */ /* 0x042fe2000000080e */
[----:B------:R-:W-:Y:S02]  /*0b30*/  FFMA R2, R20, 0.75, R25 ;  /* 0x3f40000014027823 */ /* 0x000fe40000000019 */
[----:B------:R-:W1:Y:S01]  /*0b40*/  FCHK P0, R3, R14 ;  /* 0x0000000e03007302 */ /* 0x000e620000000000 */
[----:B------:R-:W-:Y:S01]  /*0b50*/  FFMA R18, R17, R18, R17 ;  /* 0x0000001211127223 */ /* 0x000fe20000000011 */
[----:B------:R-:W-:-:S03]  /*0b60*/  FFMA R15, RZ, R15, R2 ;  /* 0x0000000fff0f7223 */ /* 0x000fc60000000002 */
[----:B------:R-:W-:Y:S01]  /*0b70*/  FFMA R9, R3, R18, RZ ;  /* 0x0000001203097223 */ /* 0x000fe200000000ff */
[----:B------:R-:W-:Y:S01]  /*0b80*/  FFMA R22, R22, -0.75, R15 ;  /* 0xbf40000016167823 */ /* 0x000fe2000000000f */
[----:B------:R-:W-:Y:S03]  /*0b90*/  BSSY.RECONVERGENT B0, `(.L_x_33) ;  /* 0x0000009000007945 */ /* 0x000fe60003800200 */
[----:B--2---:R-:W-:Y:S01]  /*0ba0*/  FFMA R2, R13, 0.15000000596046447754, R22 ;  /* 0x3e19999a0d027823 */ /* 0x004fe20000000016 */
[----:B------:R-:W-:-:S03]  /*0bb0*/  FFMA R13, R9, -R14, R3 ;  /* 0x8000000e090d7223 */ /* 0x000fc60000000003 */
[----:B---3--:R-:W-:Y:S01]  /*0bc0*/  FFMA R2, R21, -0.016666667535901069641, R2 ;  /* 0xbc88888915027823 */ /* 0x008fe20000000002 */
[----:B------:R-:W-:Y:S01]  /*0bd0*/  FFMA R9, R18, R13, R9 ;  /* 0x0000000d12097223 */ /* 0x000fe20000000009 */
[----:B-1----:R-:W-:Y:S06]  /*0be0*/  @!P0 BRA `(.L_x_34) ;  /* 0x00000000000c8947 */ /* 0x002fec0003800000 */
[----:B------:R-:W-:-:S07]  /*0bf0*/  MOV R14, 0xc10 ;  /* 0x00000c10000e7802 */ /* 0x000fce0000000f00 */
[----:B0----5:R-:W-:Y:S05]  /*0c00*/  CALL.REL.NOINC `($__internal_1_$__cuda_sm3x_div_rn_noftz_f32_slowpath) ;  /* 0x00000000009c7944 */ /* 0x021fea0003c00000 */
[----:B------:R-:W-:-:S07]  /*0c10*/  MOV R9, R3 ;  /* 0x0000000300097202 */ /* 0x000fce0000000f00 */
.L_x_34:
[----:B------:R-:W-:Y:S05]  /*0c20*/  BSYNC.RECONVERGENT B0 ;  /* 0x0000000000007941 */ /* 0x000fea0003800200 */
.L_x_33:
[----:B------:R-:W1:Y:S01]  /*0c30*/  LDC R13, c[0x3][0xc] ;  /* 0x00c00300ff0d7b82 */ /* 0x000e620000000800 */
[----:B------:R-:W-:Y:S01]  /*0c40*/  BSSY.RECONVERGENT B0, `(.L_x_35) ;  /* 0x000000c000007945 */ /* 0x000fe20003800200 */
[----:B-1----:R-:W1:Y:S08]  /*0c50*/  MUFU.RCP R14, R13 ;  /* 0x0000000d000e7308 */ /* 0x002e700000001000 */
[----:B------:R-:W2:Y:S01]  /*0c60*/  FCHK P0, R2, R13 ;  /* 0x0000000d02007302 */ /* 0x000ea20000000000 */
[----:B-1----:R-:W-:-:S04]  /*0c70*/  FFMA R3, R14, -R13, 1 ;  /* 0x3f8000000e037423 */ /* 0x002fc8000000080d */
[----:B------:R-:W-:-:S04]  /*0c80*/  FFMA R16, R14, R3, R14 ;  /* 0x000000030e107223 */ /* 0x000fc8000000000e */
[----:B------:R-:W-:-:S04]  /*0c90*/  FFMA R3, R2, R16, RZ ;  /* 0x0000001002037223 */ /* 0x000fc800000000ff */
[----:B------:R-:W-:-:S04]  /*0ca0*/  FFMA R14, R3, -R13, R2 ;  /* 0x8000000d030e7223 */ /* 0x000fc80000000002 */
[----:B------:R-:W-:Y:S01]  /*0cb0*/  FFMA R3, R16, R14, R3 ;  /* 0x0000000e10037223 */ /* 0x000fe20000000003 */
[----:B--2---:R-:W-:Y:S06]  /*0cc0*/  @!P0 BRA `(.L_x_36) ;  /* 0x00000000000c8947 */ /* 0x004fec0003800000 */
[----:B------:R-:W-:Y:S01]  /*0cd0*/  IMAD.MOV.U32 R3, RZ, RZ, R2 ;  /* 0x000000ffff037224 */ /* 0x000fe200078e0002 */
[----:B------:R-:W-:-:S07]  /*0ce0*/  MOV R14, 0xd00 ;  /* 0x00000d00000e7802 */ /* 0x000fce0000000f00 */
[----:B0----5:R-:W-:Y:S05]  /*0cf0*/  CALL.REL.NOINC `($__internal_1_$__cuda_sm3x_div_rn_noftz_f32_slowpath) ;  /* 0x0000000000607944 */ /* 0x021fea0003c00000 */
.L_x_36:
[----:B------:R-:W-:Y:S05]  /*0d00*/  BSYNC.RECONVERGENT B0 ;  /* 0x0000000000007941 */ /* 0x000fea0003800200 */
.L_x_35:
[----:B------:R-:W1:Y:S01]  /*0d10*/  LDCU.64 UR8, c[0x3][URZ] ;  /* 0x00c00000ff0877ac */ /* 0x000e620008000a00 */
[----:B------:R-:W-:Y:S01]  /*0d20*/  FADD R11, -R11, 1 ;  /* 0x3f8000000b0b7421 */ /* 0x000fe20000000100 */
[----:B------:R-:W-:Y:S01]  /*0d30*/  FADD R12, -R12, 1 ;  /* 0x3f8000000c0c7421 */ /* 0x000fe20000000100 */
[----:B-----5:R-:W-:Y:S01]  /*0d40*/  FADD R4, -R4, 1 ;  /* 0x3f80000004047421 */ /* 0x020fe20000000100 */
[----:B------:R-:W2:Y:S01]  /*0d50*/  LDCU UR5, c[0x3][0x14] ;  /* 0x00c00280ff0577ac */ /* 0x000ea20008000800 */
[----:B------:R-:W3:Y:S01]  /*0d60*/  LDCU UR4, c[0x3][0x8] ;  /* 0x00c00100ff0477ac */ /* 0x000ee20008000800 */
[----:B------:R-:W4:Y:S01]  /*0d70*/  LDCU UR6, c[0x0][0x398] ;  /* 0x00007300ff0677ac */ /* 0x000f220008000800 */
[----:B-1----:R-:W-:Y:S01]  /*0d80*/  ISETP.GE.AND P0, PT, R5, UR9, PT ;  /* 0x0000000905007c0c */ /* 0x002fe2000bf06270 */
[----:B--2---:R-:W-:Y:S01]  /*0d90*/  FMUL R11, R11, UR5 ;  /* 0x000000050b0b7c20 */ /* 0x004fe20008400000 */
[----:B------:R-:W-:Y:S02]  /*0da0*/  FMUL R12, R12, UR5 ;  /* 0x000000050c0c7c20 */ /* 0x000fe40008400000 */
[----:B------:R-:W-:Y:S01]  /*0db0*/  ISETP.GE.OR P0, PT, R10, UR8, P0 ;  /* 0x000000080a007c0c */ /* 0x000fe20008706670 */
[----:B---3--:R-:W-:Y:S01]  /*0dc0*/  FMUL R4, R4, UR4 ;  /* 0x0000000404047c20 */ /* 0x008fe20008400000 */
[----:B------:R-:W-:Y:S01]  /*0dd0*/  FMUL R11, R6, R11 ;  /* 0x0000000b060b7220 */ /* 0x000fe20000400000 */
[----:B------:R-:W-:-:S03]  /*0de0*/  FMUL R12, R7, R12 ;  /* 0x0000000c070c7220 */ /* 0x000fc60000400000 */
[C---:B------:R-:W-:Y:S01]  /*0df0*/  FFMA R9, R4.reuse, R9, -R11 ;  /* 0x0000000904097223 */ /* 0x040fe2000000080b */
[----:B------:R-:W-:-:S03]  /*0e00*/  FFMA R12, R4, R3, -R12 ;  /* 0x00000003040c7223 */ /* 0x000fc6000000080c */
[----:B----4-:R-:W-:Y:S01]  /*0e10*/  FFMA R6, R9, UR6, R6 ;  /* 0x0000000609067c23 */ /* 0x010fe20008000006 */
[----:B------:R-:W-:Y:S02]  /*0e20*/  FFMA R7, R12, UR6, R7 ;  /* 0x000000060c077c23 */ /* 0x000fe40008000007 */
[----:B------:R-:W-:Y:S05]  /*0e30*/  @P0 EXIT ;  /* 0x000000000000094d */ /* 0x000fea0003800000 */
[----:B------:R-:W1:Y:S01]  /*0e40*/  LDCU UR4, c[0x0][0x380] ;  /* 0x00007000ff0477ac */ /* 0x000e620008000800 */
[----:B------:R-:W-:-:S04]  /*0e50*/  IMAD.MOV.U32 R4, RZ, RZ, R8 ;  /* 0x000000ffff047224 */ /* 0x000fc800078e0008 */
[----:B-1----:R1:W-:Y:S02]  /*0e60*/  SUST.D.BA.2D.64.STRONG.SM [R4], R6, UR4 ;  /* 0x68ff040604007f9d */ /* 0x0023e4000810ab00 */
[----:B-1----:R-:W-:Y:S05]  /*0e70*/  EXIT ;  /* 0x000000000000794d */ /* 0x002fea0003800000 */
        .weak           $__internal_1_$__cuda_sm3x_div_rn_noftz_f32_slowpath
        .type           $__internal_1_$__cuda_sm3x_div_rn_noftz_f32_slowpath,@function
        .size           $__internal_1_$__cuda_sm3x_div_rn_noftz_f32_slowpath,(.L_x_72 - $__internal_1_$__cuda_sm3x_div_rn_noftz_f32_slowpath)
$__internal_1_$__cuda_sm3x_div_rn_noftz_f32_slowpath:
[--C-:B------:R-:W-:Y:S01]  /*0e80*/  SHF.R.U32.HI R13, RZ, 0x17, R0.reuse ;  /* 0x00000017ff0d7819 */ /* 0x100fe20000011600 */
[----:B------:R-:W-:Y:S01]  /*0e90*/  BSSY.RECONVERGENT B1, `(.L_x_37) ;  /* 0x0000063000017945 */ /* 0x000fe20003800200 */
[----:B------:R-:W-:Y:S01]  /*0ea0*/  SHF.R.U32.HI R15, RZ, 0x17, R3 ;  /* 0x00000017ff0f7819 */ /* 0x000fe20000011603 */
[----:B------:R-:W-:Y:S01]  /*0eb0*/  IMAD.MOV.U32 R16, RZ, RZ, R0 ;  /* 0x000000ffff107224 */ /* 0x000fe200078e0000 */
[----:B------:R-:W-:Y:S02]  /*0ec0*/  LOP3.LUT R13, R13, 0xff, RZ, 0xc0, !PT ;  /* 0x000000ff0d0d7812 */ /* 0x000fe400078ec0ff */
[----:B------:R-:W-:Y:S02]  /*0ed0*/  LOP3.LUT R18, R15, 0xff, RZ, 0xc0, !PT ;  /* 0x000000ff0f127812 */ /* 0x000fe400078ec0ff */
[----:B------:R-:W-:-:S03]  /*0ee0*/  IADD3 R17, PT, PT, R13, -0x1, RZ ;  /* 0xffffffff0d117810 */ /* 0x000fc60007ffe0ff */
[----:B------:R-:W-:Y:S01]  /*0ef0*/  VIADD R19, R18, 0xffffffff ;  /* 0xffffffff12137836 */ /* 0x000fe20000000000 */
[----:B------:R-:W-:-:S04]  /*0f00*/  ISETP.GT.U32.AND P0, PT, R17, 0xfd, PT ;  /* 0x000000fd1100780c */ /* 0x000fc80003f04070 */
[----:B------:R-:W-:-:S13]  /*0f10*/  ISETP.GT.U32.OR P0, PT, R19, 0xfd, P0 ;  /* 0x000000fd1300780c */ /* 0x000fda0000704470 */
[----:B------:R-:W-:Y:S01]  /*0f20*/  @!P0 MOV R15, RZ ;  /* 0x000000ff000f8202 */ /* 0x000fe20000000f00 */
        /* <DEDUP_REMOVED lines=24> */
.L_x_38:
[----:B------:R-:W-:Y:S01]  /*10b0*/  LEA R17, R13, 0xc0800000, 0x17 ;  /* 0xc08000000d117811 */ /* 0x000fe200078eb8ff */
[----:B------:R-:W-:Y:S01]  /*10c0*/  VIADD R18, R18, 0xffffff81 ;  /* 0xffffff8112127836 */ /* 0x000fe20000000000 */
[----:B------:R-:W-:Y:S03]  /*10d0*/  BSSY.RECONVERGENT B2, `(.L_x_43) ;  /* 0x0000035000027945 */ /* 0x000fe60003800200 */
[----:B------:R-:W-:Y:S02]  /*10e0*/  IMAD.IADD R19, R16, 0x1, -R17 ;  /* 0x0000000110137824 */ /* 0x000fe400078e0a11 */
[C---:B------:R-:W-:Y:S01]  /*10f0*/  IMAD R3, R18.reuse, -0x800000, R3 ;  /* 0xff80000012037824 */ /* 0x040fe200078e0203 */
[----:B------:R-:W-:Y:S01]  /*1100*/  IADD3 R18, PT, PT, R18, 0x7f, -R13 ;  /* 0x0000007f12127810 */ /* 0x000fe20007ffe80d */
[----:B------:R-:W0:Y:S01]  /*1110*/  MUFU.RCP R16, R19 ;  /* 0x0000001300107308 */ /* 0x000e220000001000 */
[----:B------:R-:W-:-:S02]  /*1120*/  FADD.FTZ R20, -R19, -RZ ;  /* 0x800000ff13147221 */ /* 0x000fc40000010100 */
[----:B------:R-:W-:Y:S02]  /*1130*/  IADD3 R18, PT, PT, R18, R15, RZ ;  /* 0x0000000f12127210 */ /* 0x000fe40007ffe0ff */
        /* <DEDUP_REMOVED lines=8> */
[----:B------:R-:W-:-:S05]  /*11c0*/  LOP3.LUT R13, R13, 0xff, RZ, 0xc0, !PT ;  /* 0x000000ff0d0d7812 */ /* 0x000fca00078ec0ff */
[----:B------:R-:W-:-:S04]  /*11d0*/  IMAD.IADD R19, R13, 0x1, R18 ;  /* 0x000000010d137824 */ /* 0x000fc800078e0212 */
        /* <DEDUP_REMOVED lines=11> */
[C---:B------:R-:W-:Y:S02]  /*1290*/  IADD3 R18, PT, PT, R19.reuse, 0x20, RZ ;  /* 0x0000002013127810 */ /* 0x040fe40007ffe0ff */
[----:B------:R-:W-:Y:S02]  /*12a0*/  ISETP.NE.AND P2, PT, R19, RZ, PT ;  /* 0x000000ff1300720c */ /* 0x000fe40003f45270 */
[----:B------:R-:W-:Y:S01]  /*12b0*/  LOP3.LUT R15, R13, 0x7fffff, RZ, 0xc0, !PT ;  /* 0x007fffff0d0f7812 */ /* 0x000fe200078ec0ff */
[CCC-:B------:R-:W-:Y:S01]  /*12c0*/  FFMA.RP R13, R16.reuse, R20.reuse, R17.reuse ;  /* 0x00000014100d7223 */ /* 0x1c0fe20000008011 */
[----:B------:R-:W-:Y:S01]  /*12d0*/  FFMA.RM R16, R16, R20, R17 ;  /* 0x0000001410107223 */ /* 0x000fe20000004011 */
[----:B------:R-:W-:Y:S01]  /*12e0*/  IMAD.MOV R17, RZ, RZ, -R19 ;  /* 0x000000ffff117224 */ /* 0x000fe200078e0a13 */
[----:B------:R-:W-:Y:S02]  /*12f0*/  LOP3.LUT R15, R15, 0x800000, RZ, 0xfc, !PT ;  /* 0x008000000f0f7812 */ /* 0x000fe400078efcff */
[----:B------:R-:W-:-:S02]  /*1300*/  ISETP.NE.AND P1, PT, R19, RZ, PT ;  /* 0x000000ff1300720c */ /* 0x000fc40003f25270 */
[----:B------:R-:W-:Y:S02]  /*1310*/  SHF.L.U32 R18, R15, R18, RZ ;  /* 0x000000120f127219 */ /* 0x000fe400000006ff */
[----:B------:R-:W-:Y:S02]  /*1320*/  FSETP.NEU.FTZ.AND P0, PT, R13, R16, PT ;  /* 0x000000100d00720b */ /* 0x000fe40003f1d000 */
[----:B------:R-:W-:Y:S02]  /*1330*/  SEL R16, R17, RZ, P2 ;  /* 0x000000ff11107207 */ /* 0x000fe40001000000 */
[----:B------:R-:W-:Y:S02]  /*1340*/  ISETP.NE.AND P1, PT, R18, RZ, P1 ;  /* 0x000000ff1200720c */ /* 0x000fe40000f25270 */
[----:B------:R-:W-:Y:S02]  /*1350*/  SHF.R.U32.HI R16, RZ, R16, R15 ;  /* 0x00000010ff107219 */ /* 0x000fe4000001160f */
[----:B------:R-:W-:-:S02]  /*1360*/  PLOP3.LUT P0, PT, P0, P1, PT, 0xf8, 0x8f ;  /* 0x00000000008f781c */ /* 0x000fc40000703f70 */
[----:B------:R-:W-:Y:S02]  /*1370*/  SHF.R.U32.HI R18, RZ, 0x1, R16 ;  /* 0x00000001ff127819 */ /* 0x000fe40000011610 */
[----:B------:R-:W-:-:S04]  /*1380*/  SEL R13, RZ, 0x1, !P0 ;  /* 0x00000001ff0d7807 */ /* 0x000fc80004000000 */
[----:B------:R-:W-:-:S04]  /*1390*/  LOP3.LUT R13, R13, 0x1, R18, 0xf8, !PT ;  /* 0x000000010d0d7812 */ /* 0x000fc800078ef812 */
[----:B------:R-:W-:-:S05]  /*13a0*/  LOP3.LUT R13, R13, R16, RZ, 0xc0, !PT ;  /* 0x000000100d0d7212 */ /* 0x000fca00078ec0ff */
[----:B------:R-:W-:-:S05]  /*13b0*/  IMAD.IADD R18, R18, 0x1, R13 ;  /* 0x0000000112127824 */ /* 0x000fca00078e020d */
[----:B------:R-:W-:Y:S01]  /*13c0*/  LOP3.LUT R3, R18, R3, RZ, 0xfc, !PT ;  /* 0x0000000312037212 */ /* 0x000fe200078efcff */
[----:B------:R-:W-:Y:S06]  /*13d0*/  BRA `(.L_x_46) ;  /* 0x0000000000107947 */ /* 0x000fec0003800000 */
.L_x_45:
[----:B------:R-:W-:-:S04]  /*13e0*/  LOP3.LUT R3, R3, 0x80000000, RZ, 0xc0, !PT ;  /* 0x8000000003037812 */ /* 0x000fc800078ec0ff */
[----:B------:R-:W-:Y:S01]  /*13f0*/  LOP3.LUT R3, R3, 0x7f800000, RZ, 0xfc, !PT ;  /* 0x7f80000003037812 */ /* 0x000fe200078efcff */
[----:B------:R-:W-:Y:S06]  /*1400*/  BRA `(.L_x_46) ;  /* 0x0000000000047947 */ /* 0x000fec0003800000 */
.L_x_44:
[----:B------:R-:W-:-:S07]  /*1410*/  LEA R3, R18, R3, 0x17 ;  /* 0x0000000312037211 */ /* 0x000fce00078eb8ff */
.L_x_46:
[----:B------:R-:W-:Y:S05]  /*1420*/  BSYNC.RECONVERGENT B2 ;  /* 0x0000000000027941 */ /* 0x000fea0003800200 */
.L_x_43:
[----:B------:R-:W-:Y:S05]  /*1430*/  BRA `(.L_x_47) ;  /* 0x0000000000207947 */ /* 0x000fea0003800000 */
.L_x_42:
[----:B------:R-:W-:-:S04]  /*1440*/  LOP3.LUT R3, R16, 0x80000000, R3, 0x48, !PT ;  /* 0x8000000010037812 */ /* 0x000fc800078e4803 */
[----:B------:R-:W-:Y:S01]  /*1450*/  LOP3.LUT R3, R3, 0x7f800000, RZ, 0xfc, !PT ;  /* 0x7f80000003037812 */ /* 0x000fe200078efcff */
[----:B------:R-:W-:Y:S06]  /*1460*/  BRA `(.L_x_47) ;  /* 0x0000000000147947 */ /* 0x000fec0003800000 */
.L_x_41:
[----:B------:R-:W-:Y:S01]  /*1470*/  LOP3.LUT R3, R16, 0x80000000, R3, 0x48, !PT ;  /* 0x8000000010037812 */ /* 0x000fe200078e4803 */
[----:B------:R-:W-:Y:S06]  /*1480*/  BRA `(.L_x_47) ;  /* 0x00000000000c7947 */ /* 0x000fec0003800000 */
.L_x_40:
[----:B------:R-:W0:Y:S01]  /*1490*/  MUFU.RSQ R3, -QNAN ;  /* 0xffc0000000037908 */ /* 0x000e220000001400 */
[----:B------:R-:W-:Y:S05]  /*14a0*/  BRA `(.L_x_47) ;  /* 0x0000000000047947 */ /* 0x000fea0003800000 */
.L_x_39:
[----:B------:R-:W-:-:S07]  /*14b0*/  FADD.FTZ R3, R3, R0 ;  /* 0x0000000003037221 */ /* 0x000fce0000010000 */
.L_x_47:
[----:B------:R-:W-:Y:S05]  /*14c0*/  BSYNC.RECONVERGENT B1 ;  /* 0x0000000000017941 */ /* 0x000fea0003800200 */
.L_x_37:
[----:B------:R-:W-:-:S04]  /*14d0*/  IMAD.MOV.U32 R15, RZ, RZ, 0x0 ;  /* 0x00000000ff0f7424 */ /* 0x000fc800078e00ff */
[----:B0-----:R-:W-:Y:S05]  /*14e0*/  RET.REL.NODEC R14 `(initialVelocity) ;  /* 0xffffffe80ec47950 */ /* 0x001fea0003c3ffff */
.L_x_48:
        /* <DEDUP_REMOVED lines=9> */
.L_x_72:


//--------------------- .text.iterateVelocity     --------------------------
	.section	.text.iterateVelocity,"ax",@progbits
	.align	128
        .global         iterateVelocity
        .type           iterateVelocity,@function
        .size           iterateVelocity,(.L_x_73 - iterateVelocity)
        .other          iterateVelocity,@"STO_CUDA_ENTRY STV_DEFAULT"
iterateVelocity:
.text.iterateVelocity:
        /* <DEDUP_REMOVED lines=108> */
.L_x_50:
[----:B------:R-:W0:Y:S01]  /*06c0*/  LDCU UR5, c[0x0][0x388] ;  /* 0x00007100ff0577ac */ /* 0x000e220008000800 */
[----:B------:R-:W-:Y:S02]  /*06d0*/  VIADD R8, R4, 0xfffffff4 ;  /* 0xfffffff404087836 */ /* 0x000fe40000000000 */
[----:B------:R-:W-:-:S04]  /*06e0*/  IMAD.MOV.U32 R9, RZ, RZ, R5 ;  /* 0x000000ffff097224 */ /* 0x000fc800078e0005 */
[----:B0-----:R-:W5:Y:S02]  /*06f0*/  SULD.D.BA.2D.STRONG.SM R8, [R8], UR5 ;  /* 0x68ff050008087f99 */ /* 0x001f6400081ea900 */
[----:B-----5:R0:W-:Y:S02]  /*0700*/  STS [R3], R8 ;  /* 0x0000000803007388 */ /* 0x0201e40000000800 */
.L_x_51:
[----:B------:R-:W-:Y:S05]  /*0710*/  BSYNC.RECONVERGENT B0 ;  /* 0x0000000000007941 */ /* 0x000fea0003800200 */
.L_x_49:
        /* <DEDUP_REMOVED lines=17> */
.L_x_53:
[----:B------:R-:W2:Y:S01]  /*0830*/  LDCU UR5, c[0x0][0x388] ;  /* 0x00007100ff0577ac */ /* 0x000ea20008000800 */
[----:B------:R-:W-:Y:S02]  /*0840*/  VIADD R7, R5, 0xfffffffd ;  /* 0xfffffffd05077836 */ /* 0x000fe40000000000 */
[----:B------:R-:W-:-:S04]  /*0850*/  IMAD.MOV.U32 R6, RZ, RZ, R4 ;  /* 0x000000ffff067224 */ /* 0x000fc800078e0004 */
[----:B--2---:R-:W5:Y:S02]  /*0860*/  SULD.D.BA.2D.STRONG.SM R2, [R6], UR5 ;  /* 0x68ff050006027f99 */ /* 0x004f6400081ea900 */
[----:B-----5:R2:W-:Y:S02]  /*0870*/  STS [R21+0xc], R2 ;  /* 0x00000c0215007388 */ /* 0x0205e40000000800 */
.L_x_54:
[----:B------:R-:W-:Y:S05]  /*0880*/  BSYNC.RECONVERGENT B0 ;  /* 0x0000000000007941 */ /* 0x000fea0003800200 */
.L_x_52:
        /* <DEDUP_REMOVED lines=55> */
[----:B0----5:R-:W-:Y:S05]  /*0c00*/  CALL.REL.NOINC `($__internal_2_$__cuda_sm3x_div_rn_noftz_f32_slowpath) ;  /* 0x00000000009c7944 */ /* 0x021fea0003c00000 */
[----:B------:R-:W-:-:S07]  /*0c10*/  MOV R9, R3 ;  /* 0x0000000300097202 */ /* 0x000fce0000000f00 */
.L_x_56:
[----:B------:R-:W-:Y:S05]  /*0c20*/  BSYNC.RECONVERGENT B0 ;  /* 0x0000000000007941 */ /* 0x000fea0003800200 */
.L_x_55:
        /* <DEDUP_REMOVED lines=12> */
[----:B0----5:R-:W-:Y:S05]  /*0cf0*/  CALL.REL.NOINC `($__internal_2_$__cuda_sm3x_div_rn_noftz_f32_slowpath) ;  /* 0x0000000000607944 */ /* 0x021fea0003c00000 */
.L_x_58:
[----:B------:R-:W-:Y:S05]  /*0d00*/  BSYNC.RECONVERGENT B0 ;  /* 0x0000000000007941 */ /* 0x000fea0003800200 */
.L_x_57:
        /* <DEDUP_REMOVED lines=23> */
        .weak           $__internal_2_$__cuda_sm3x_div_rn_noftz_f32_slowpath
        .type           $__internal_2_$__cuda_sm3x_div_rn_noftz_f32_slowpath,@function
        .size           $__internal_2_$__cuda_sm3x_div_rn_noftz_f32_slowpath,(.L_x_73 - $__internal_2_$__cuda_sm3x_div_rn_noftz_f32_slowpath)
$__internal_2_$__cuda_sm3x_div_rn_noftz_f32_slowpath:
        /* <DEDUP_REMOVED lines=35> */
.L_x_60:
        /* <DEDUP_REMOVED lines=51> */
.L_x_67:
[----:B------:R-:W-:-:S04]  /*13e0*/  LOP3.LUT R3, R3, 0x80000000, RZ, 0xc0, !PT ;  /* 0x8000000003037812 */ /* 0x000fc800078ec0ff */
[----:B------:R-:W-:Y:S01]  /*13f0*/  LOP3.LUT R3, R3, 0x7f800000, RZ, 0xfc, !PT ;  /* 0x7f80000003037812 */ /* 0x000fe200078efcff */
[----:B------:R-:W-:Y:S06]  /*1400*/  BRA `(.L_x_68) ;  /* 0x0000000000047947 */ /* 0x000fec0003800000 */
.L_x_66:
[----:B------:R-:W-:-:S07]  /*1410*/  LEA R3, R18, R3, 0x17 ;  /* 0x0000000312037211 */ /* 0x000fce00078eb8ff */
.L_x_68:
[----:B------:R-:W-:Y:S05]  /*1420*/  BSYNC.RECONVERGENT B2 ;  /* 0x0000000000027941 */ /* 0x000fea0003800200 */
.L_x_65:
[----:B------:R-:W-:Y:S05]  /*1430*/  BRA `(.L_x_69) ;  /* 0x0000000000207947 */ /* 0x000fea0003800000 */
.L_x_64:
[----:B------:R-:W-:-:S04]  /*1440*/  LOP3.LUT R3, R16, 0x80000000, R3, 0x48, !PT ;  /* 0x8000000010037812 */ /* 0x000fc800078e4803 */
[----:B------:R-:W-:Y:S01]  /*1450*/  LOP3.LUT R3, R3, 0x7f800000, RZ, 0xfc, !PT ;  /* 0x7f80000003037812 */ /* 0x000fe200078efcff */
[----:B------:R-:W-:Y:S06]  /*1460*/  BRA `(.L_x_69) ;  /* 0x0000000000147947 */ /* 0x000fec0003800000 */
.L_x_63:
[----:B------:R-:W-:Y:S01]  /*1470*/  LOP3.LUT R3, R16, 0x80000000, R3, 0x48, !PT ;  /* 0x8000000010037812 */ /* 0x000fe200078e4803 */
[----:B------:R-:W-:Y:S06]  /*1480*/  BRA `(.L_x_69) ;  /* 0x00000000000c7947 */ /* 0x000fec0003800000 */
.L_x_62:
[----:B------:R-:W0:Y:S01]  /*1490*/  MUFU.RSQ R3, -QNAN ;  /* 0xffc0000000037908 */ /* 0x000e220000001400 */
[----:B------:R-:W-:Y:S05]  /*14a0*/  BRA `(.L_x_69) ;  /* 0x0000000000047947 */ /* 0x000fea0003800000 */
.L_x_61:
[----:B------:R-:W-:-:S07]  /*14b0*/  FADD.FTZ R3, R3, R0 ;  /* 0x0000000003037221 */ /* 0x000fce0000010000 */
.L_x_69:
[----:B------:R-:W-:Y:S05]  /*14c0*/  BSYNC.RECONVERGENT B1 ;  /* 0x0000000000017941 */ /* 0x000fea0003800200 */
.L_x_59:
[----:B------:R-:W-:-:S04]  /*14d0*/  IMAD.MOV.U32 R15, RZ, RZ, 0x0 ;  /* 0x00000000ff0f7424 */ /* 0x000fc800078e00ff */
[----:B0-----:R-:W-:Y:S05]  /*14e0*/  RET.REL.NODEC R14 `(iterateVelocity) ;  /* 0xffffffe80ec47950 */ /* 0x001fea0003c3ffff */
.L_x_70:
        /* <DEDUP_REMOVED lines=9> */
.L_x_73:


//--------------------- .nv.shared.iteratePressure --------------------------
	.section	.nv.shared.iteratePressure,"aw",@nobits
	.sectionflags	@""
	.align	16
	.zero		1024


//--------------------- .nv.shared.reserved.0     --------------------------
	.section	.nv.shared.reserved.0,"aw",@nobits
	.weak		__nv_reservedSMEM_offset_0_alias
	.size		__nv_reservedSMEM_offset_0_alias, 0, 64
	.other		__nv_reservedSMEM_offset_0_alias,@"STO_CUDA_RESERVED_SHARED STV_DEFAULT"
__nv_reservedSMEM_offset_0_alias:
	.zero		0
	.zero		64


//--------------------- .nv.shared.iterateAux     --------------------------
	.section	.nv.shared.iterateAux,"aw",@nobits
	.sectionflags	@""
	.align	16
	.zero		1024


//--------------------- .nv.shared.initialVelocity --------------------------
	.section	.nv.shared.initialVelocity,"aw",@nobits
	.sectionflags	@""
	.align	16
	.zero		1024


//--------------------- .nv.shared.iterateVelocity --------------------------
	.section	.nv.shared.iterateVelocity,"aw",@nobits
	.sectionflags	@""
	.align	16
	.zero		1024


//--------------------- .nv.constant0.iteratePressure --------------------------
	.section	.nv.constant0.iteratePressure,"a",@progbits
	.sectionflags	@""
	.align	4
.nv.constant0.iteratePressure:
	.zero		924


//--------------------- .nv.constant0.iterateAux  --------------------------
	.section	.nv.constant0.iterateAux,"a",@progbits
	.sectionflags	@""
	.align	4
.nv.constant0.iterateAux:
	.zero		924


//--------------------- .nv.constant0.initialVelocity --------------------------
	.section	.nv.constant0.initialVelocity,"a",@progbits
	.sectionflags	@""
	.align	4
.nv.constant0.initialVelocity:
	.zero		924


//--------------------- .nv.constant0.iterateVelocity --------------------------
	.section	.nv.constant0.iterateVelocity,"a",@progbits
	.sectionflags	@""
	.align	4
.nv.constant0.iterateVelocity:
	.zero		924


//--------------------- SYMBOLS --------------------------

	.type		.nv.reservedSmem.offset0,@object
	.size		.nv.reservedSmem.offset0,0x4
	.type		.nv.reservedSmem.cap,@object
	.size		.nv.reservedSmem.cap,0x4
